def matmul_kernel(
    a_ptr,
    b_ptr,
    c_ptr,
    M,
    N,
    K,
    stride_am,
    stride_ak,
    stride_bk,
    stride_bn,
    stride_cm,
    stride_cn,
    BLOCK_M: tl.constexpr,
    BLOCK_N: tl.constexpr,
    BLOCK_K: tl.constexpr,
    GROUP_M: tl.constexpr,
):
    pid = tl.program_id(axis=0)
    num_pid_m = tl.cdiv(M, BLOCK_M)
    num_pid_n = tl.cdiv(N, BLOCK_N)
    num_pid_in_group = GROUP_M * num_pid_n
    group_id = pid // num_pid_in_group
    first_pid_m = group_id * GROUP_M
    group_size_m = min(num_pid_m - first_pid_m, GROUP_M)
    pid_m = first_pid_m + ((pid % num_pid_in_group) % group_size_m)
    pid_n = (pid % num_pid_in_group) // group_size_m

    offs_am = (pid_m * BLOCK_M + tl.arange(0, BLOCK_M)) % M
    offs_bn = (pid_n * BLOCK_N + tl.arange(0, BLOCK_N)) % N
    offs_k = tl.arange(0, BLOCK_K)
    a_ptrs = a_ptr + offs_am[:, None] * stride_am + offs_k[None, :] * stride_ak
    b_ptrs = b_ptr + offs_k[:, None] * stride_bk + offs_bn[None, :] * stride_bn

    acc = tl.zeros((BLOCK_M, BLOCK_N), dtype=tl.float32)
    for kk in range(0, tl.cdiv(K, BLOCK_K)):
        a = tl.load(a_ptrs, mask=offs_k[None, :] < K - kk * BLOCK_K, other=0.0)
        b = tl.load(b_ptrs, mask=offs_k[:, None] < K - kk * BLOCK_K, other=0.0)
        acc = tl.dot(a, b, acc)
        a_ptrs += BLOCK_K * stride_ak
        b_ptrs += BLOCK_K * stride_bk

    c = acc.to(c_ptr.dtype.element_ty)
    offs_cm = pid_m * BLOCK_M + tl.arange(0, BLOCK_M)
    offs_cn = pid_n * BLOCK_N + tl.arange(0, BLOCK_N)
    c_ptrs = c_ptr + offs_cm[:, None] * stride_cm + offs_cn[None, :] * stride_cn
    mask = (offs_cm[:, None] < M) & (offs_cn[None, :] < N)
    tl.store(c_ptrs, c, mask=mask)

# config = {"BLOCK_K": 128, "BLOCK_M": 32, "BLOCK_N": 16, "GROUP_M": 8, "arch": "sm_100", "dtype": "fp8e4m3", "num_ctas": 1, "num_stages": 3, "num_warps": 2}
# arch = sm_100


// ===== COMPILED SASS (sm_100a) =====

	.target	sm_100a

	.elftype	@"ET_EXEC"


//--------------------- .note.nv.tkinfo           --------------------------
	.section	.note.nv.tkinfo,"",@"SHT_NOTE"
	.sectionflags	@"SHF_NOTE_NV_TKINFO"
	.tkinfo
        /*0018*/ 	.word	0x00000081
        /*0030*/ 	.string	""
        /*0030*/ 	.string	"ptxas-blackwell"
        /*0030*/ 	.string	"Cuda compilation tools, release 12.9, V12.9.86"
        /*0030*/ 	.string	"Build cuda_12.9.r12.9/compiler.36037853_0"
        /*0030*/ 	.string	"-v  -suppress-debug-info  -lineinfo  -arch sm_100a "



//--------------------- .note.nv.cuver            --------------------------
	.section	.note.nv.cuver,"",@"SHT_NOTE"
	.sectionflags	@"SHF_NOTE_NV_CUVER"
        /*0018*/ 	.short	0x0001
        /*001a*/ 	.short	0x0064
        /*001c*/ 	.short	0x0001
        /*001e*/ 	.short	0x0000
        /*0020*/ 	.short	0x0001
        /*0022*/ 	.short	0x0000


//--------------------- .nv.info                  --------------------------
	.section	.nv.info,"",@"SHT_CUDA_INFO"
	.align	4


	//----- nvinfo : EIATTR_REGCOUNT
	.align		4
        /*0000*/ 	.byte	0x04, 0x2f
        /*0002*/ 	.short	(.L_1 - .L_0)
	.align		4
.L_0:
        /*0004*/ 	.word	index@(matmul_kernel)
        /*0008*/ 	.word	0x000000ff


	//----- nvinfo : EIATTR_FRAME_SIZE
	.align		4
.L_1:
        /*000c*/ 	.byte	0x04, 0x11
        /*000e*/ 	.short	(.L_3 - .L_2)
	.align		4
.L_2:
        /*0010*/ 	.word	index@(matmul_kernel)
        /*0014*/ 	.word	0x00000000


	//----- nvinfo : EIATTR_MIN_STACK_SIZE
	.align		4
.L_3:
        /*0018*/ 	.byte	0x04, 0x12
        /*001a*/ 	.short	(.L_5 - .L_4)
	.align		4
.L_4:
        /*001c*/ 	.word	index@(matmul_kernel)
        /*0020*/ 	.word	0x00000000
.L_5:


//--------------------- .nv.info.matmul_kernel    --------------------------
	.section	.nv.info.matmul_kernel,"",@"SHT_CUDA_INFO"
	.sectionflags	@""
	.align	4


	//----- nvinfo : EIATTR_CUDA_API_VERSION
	.align		4
        /*0000*/ 	.byte	0x04, 0x37
        /*0002*/ 	.short	(.L_7 - .L_6)
.L_6:
        /*0004*/ 	.word	0x00000081


	//----- nvinfo : EIATTR_KPARAM_INFO
	.align		4
.L_7:
        /*0008*/ 	.byte	0x04, 0x17
        /*000a*/ 	.short	(.L_9 - .L_8)
.L_8:
        /*000c*/ 	.word	0x00000000
        /*0010*/ 	.short	0x000d
        /*0012*/ 	.short	0x0048
        /*0014*/ 	.byte	0x00, 0xf4, 0x21, 0x00


	//----- nvinfo : EIATTR_KPARAM_INFO
	.align		4
.L_9:
        /*0018*/ 	.byte	0x04, 0x17
        /*001a*/ 	.short	(.L_11 - .L_10)
.L_10:
        /*001c*/ 	.word	0x00000000
        /*0020*/ 	.short	0x000c
        /*0022*/ 	.short	0x0040
        /*0024*/ 	.byte	0x00, 0xf4, 0x21, 0x00


	//----- nvinfo : EIATTR_KPARAM_INFO
	.align		4
.L_11:
        /*0028*/ 	.byte	0x04, 0x17
        /*002a*/ 	.short	(.L_13 - .L_12)
.L_12:
        /*002c*/ 	.word	0x00000000
        /*0030*/ 	.short	0x000b
        /*0032*/ 	.short	0x0038
        /*0034*/ 	.byte	0x00, 0xf0, 0x11, 0x00


	//----- nvinfo : EIATTR_KPARAM_INFO
	.align		4
.L_13:
        /*0038*/ 	.byte	0x04, 0x17
        /*003a*/ 	.short	(.L_15 - .L_14)
.L_14:
        /*003c*/ 	.word	0x00000000
        /*0040*/ 	.short	0x000a
        /*0042*/ 	.short	0x0034
        /*0044*/ 	.byte	0x00, 0xf0, 0x11, 0x00


	//----- nvinfo : EIATTR_KPARAM_INFO
	.align		4
.L_15:
        /*0048*/ 	.byte	0x04, 0x17
        /*004a*/ 	.short	(.L_17 - .L_16)
.L_16:
        /*004c*/ 	.word	0x00000000
        /*0050*/ 	.short	0x0009
        /*0052*/ 	.short	0x0030
        /*0054*/ 	.byte	0x00, 0xf0, 0x11, 0x00


	//----- nvinfo : EIATTR_KPARAM_INFO
	.align		4
.L_17:
        /*0058*/ 	.byte	0x04, 0x17
        /*005a*/ 	.short	(.L_19 - .L_18)
.L_18:
        /*005c*/ 	.word	0x00000000
        /*0060*/ 	.short	0x0008
        /*0062*/ 	.short	0x002c
        /*0064*/ 	.byte	0x00, 0xf0, 0x11, 0x00


	//----- nvinfo : EIATTR_KPARAM_INFO
	.align		4
.L_19:
        /*0068*/ 	.byte	0x04, 0x17
        /*006a*/ 	.short	(.L_21 - .L_20)
.L_20:
        /*006c*/ 	.word	0x00000000
        /*0070*/ 	.short	0x0007
        /*0072*/ 	.short	0x0028
        /*0074*/ 	.byte	0x00, 0xf0, 0x11, 0x00


	//----- nvinfo : EIATTR_KPARAM_INFO
	.align		4
.L_21:
        /*0078*/ 	.byte	0x04, 0x17
        /*007a*/ 	.short	(.L_23 - .L_22)
.L_22:
        /*007c*/ 	.word	0x00000000
        /*0080*/ 	.short	0x0006
        /*0082*/ 	.short	0x0024
        /*0084*/ 	.byte	0x00, 0xf0, 0x11, 0x00


	//----- nvinfo : EIATTR_KPARAM_INFO
	.align		4
.L_23:
        /*0088*/ 	.byte	0x04, 0x17
        /*008a*/ 	.short	(.L_25 - .L_24)
.L_24:
        /*008c*/ 	.word	0x00000000
        /*0090*/ 	.short	0x0005
        /*0092*/ 	.short	0x0020
        /*0094*/ 	.byte	0x00, 0xf0, 0x11, 0x00


	//----- nvinfo : EIATTR_KPARAM_INFO
	.align		4
.L_25:
        /*0098*/ 	.byte	0x04, 0x17
        /*009a*/ 	.short	(.L_27 - .L_26)
.L_26:
        /*009c*/ 	.word	0x00000000
        /*00a0*/ 	.short	0x0004
        /*00a2*/ 	.short	0x001c
        /*00a4*/ 	.byte	0x00, 0xf0, 0x11, 0x00


	//----- nvinfo : EIATTR_KPARAM_INFO
	.align		4
.L_27:
        /*00a8*/ 	.byte	0x04, 0x17
        /*00aa*/ 	.short	(.L_29 - .L_28)
.L_28:
        /*00ac*/ 	.word	0x00000000
        /*00b0*/ 	.short	0x0003
        /*00b2*/ 	.short	0x0018
        /*00b4*/ 	.byte	0x00, 0xf0, 0x11, 0x00


	//----- nvinfo : EIATTR_KPARAM_INFO
	.align		4
.L_29:
        /*00b8*/ 	.byte	0x04, 0x17
        /*00ba*/ 	.short	(.L_31 - .L_30)
.L_30:
        /*00bc*/ 	.word	0x00000000
        /*00c0*/ 	.short	0x0002
        /*00c2*/ 	.short	0x0010
        /*00c4*/ 	.byte	0x00, 0xf4, 0x21, 0x00


	//----- nvinfo : EIATTR_KPARAM_INFO
	.align		4
.L_31:
        /*00c8*/ 	.byte	0x04, 0x17
        /*00ca*/ 	.short	(.L_33 - .L_32)
.L_32:
        /*00cc*/ 	.word	0x00000000
        /*00d0*/ 	.short	0x0001
        /*00d2*/ 	.short	0x0008
        /*00d4*/ 	.byte	0x00, 0xf4, 0x21, 0x00


	//----- nvinfo : EIATTR_KPARAM_INFO
	.align		4
.L_33:
        /*00d8*/ 	.byte	0x04, 0x17
        /*00da*/ 	.short	(.L_35 - .L_34)
.L_34:
        /*00dc*/ 	.word	0x00000000
        /*00e0*/ 	.short	0x0000
        /*00e2*/ 	.short	0x0000
        /*00e4*/ 	.byte	0x00, 0xf4, 0x21, 0x00


	//----- nvinfo : EIATTR_SPARSE_MMA_MASK
	.align		4
.L_35:
        /*00e8*/ 	.byte	0x03, 0x50
        /*00ea*/ 	.short	0x0000


	//----- nvinfo : EIATTR_MAXREG_COUNT
	.align		4
        /*00ec*/ 	.byte	0x03, 0x1b
        /*00ee*/ 	.short	0x00ff


	//----- nvinfo : EIATTR_NUM_BARRIERS
	.align		4
        /*00f0*/ 	.byte	0x02, 0x4c
        /*00f2*/ 	.byte	0x01
	.zero		1


	//----- nvinfo : EIATTR_VRC_CTA_INIT_COUNT
	.align		4
        /*00f4*/ 	.byte	0x02, 0x4a
	.zero		1
	.zero		1


	//----- nvinfo : EIATTR_EXIT_INSTR_OFFSETS
	.align		4
        /*00f8*/ 	.byte	0x04, 0x1c
        /*00fa*/ 	.short	(.L_37 - .L_36)


	//   ....[0]....
.L_36:
        /*00fc*/ 	.word	0x000061d0


	//   ....[1]....
        /*0100*/ 	.word	0x00006200


	//----- nvinfo : EIATTR_REQNTID
	.align		4
.L_37:
        /*0104*/ 	.byte	0x04, 0x10
        /*0106*/ 	.short	(.L_39 - .L_38)
.L_38:
        /*0108*/ 	.word	0x00000040
        /*010c*/ 	.word	0x00000001
        /*0110*/ 	.word	0x00000001


	//----- nvinfo : EIATTR_CBANK_PARAM_SIZE
	.align		4
.L_39:
        /*0114*/ 	.byte	0x03, 0x19
        /*0116*/ 	.short	0x0050


	//----- nvinfo : EIATTR_PARAM_CBANK
	.align		4
        /*0118*/ 	.byte	0x04, 0x0a
        /*011a*/ 	.short	(.L_41 - .L_40)
	.align		4
.L_40:
        /*011c*/ 	.word	index@(.nv.constant0.matmul_kernel)
        /*0120*/ 	.short	0x0380
        /*0122*/ 	.short	0x0050


	//----- nvinfo : EIATTR_SW_WAR
	.align		4
.L_41:
        /*0124*/ 	.byte	0x04, 0x36
        /*0126*/ 	.short	(.L_43 - .L_42)
.L_42:
        /*0128*/ 	.word	0x00000008
.L_43:


//--------------------- .nv.compat                --------------------------
	.section	.nv.compat,"",@"SHT_CUDA_COMPAT_INFO"
	.align	4
        /*0000*/ 	.byte	0x02, 0x02, 0x02, 0x00, 0x02, 0x05, 0x05, 0x00, 0x02, 0x03, 0x00, 0x00, 0x02, 0x06, 0x01, 0x00


//--------------------- .nv.callgraph             --------------------------
	.section	.nv.callgraph,"",@"SHT_CUDA_CALLGRAPH"
	.align	4
	.sectionentsize	8
	.align		4
        /*0000*/ 	.word	0x00000000
	.align		4
        /*0004*/ 	.word	0xffffffff
	.align		4
        /*0008*/ 	.word	0x00000000
	.align		4
        /*000c*/ 	.word	0xfffffffe
	.align		4
        /*0010*/ 	.word	0x00000000
	.align		4
        /*0014*/ 	.word	0xfffffffd
	.align		4
        /*0018*/ 	.word	0x00000000
	.align		4
        /*001c*/ 	.word	0xfffffffc


//--------------------- .text.matmul_kernel       --------------------------
	.section	.text.matmul_kernel,"ax",@progbits
	.align	128
        .global         matmul_kernel
        .type           matmul_kernel,@function
        .size           matmul_kernel,(.L_x_3 - matmul_kernel)
        .other          matmul_kernel,@"STO_CUDA_ENTRY STV_DEFAULT"
matmul_kernel:
.text.matmul_kernel:
[----:B------:R-:W0:Y:S08]  /*0000*/  LDC R1, c[0x0][0x37c] ;  /* 0x0000df00ff017b82 */ /* 0x000e300000000800 */
[----:B------:R-:W1:Y:S01]  /*0010*/  LDC.64 R22, c[0x0][0x398] ;  /* 0x0000e600ff167b82 */ /* 0x000e620000000a00 */
[----:B------:R-:W2:Y:S01]  /*0020*/  S2R R5, SR_CTAID.X ;  /* 0x0000000000057919 */ /* 0x000ea20000002500 */
[----:B------:R-:W3:Y:S01]  /*0030*/  LDCU UR4, c[0x0][0x3a0] ;  /* 0x00007400ff0477ac */ /* 0x000ee20008000800 */
[----:B------:R-:W-:-:S02]  /*0040*/  CS2R R64, SRZ ;  /* 0x0000000000407805 */ /* 0x000fc4000001ff00 */
[----:B------:R-:W-:Y:S01]  /*0050*/  CS2R R66, SRZ ;  /* 0x0000000000427805 */ /* 0x000fe2000001ff00 */
[----:B------:R-:W4:Y:S01]  /*0060*/  S2R R41, SR_TID.X ;  /* 0x0000000000297919 */ /* 0x000f220000002100 */
[----:B------:R-:W-:Y:S02]  /*0070*/  CS2R R68, SRZ ;  /* 0x0000000000447805 */ /* 0x000fe4000001ff00 */
[----:B------:R-:W-:Y:S01]  /*0080*/  CS2R R70, SRZ ;  /* 0x0000000000467805 */ /* 0x000fe2000001ff00 */
[----:B------:R-:W0:Y:S01]  /*0090*/  LDCU.64 UR10, c[0x0][0x358] ;  /* 0x00006b00ff0a77ac */ /* 0x000e220008000a00 */
[----:B---3--:R-:W-:Y:S01]  /*00a0*/  UIADD3 UR4, UPT, UPT, UR4, 0x7f, URZ ;  /* 0x0000007f04047890 */ /* 0x008fe2000fffe0ff */
[----:B-1----:R-:W-:-:S03]  /*00b0*/  VIADD R0, R23, 0xf ;  /* 0x0000000f17007836 */ /* 0x002fc60000000000 */
[----:B------:R-:W-:Y:S02]  /*00c0*/  UISETP.GE.AND UP0, UPT, UR4, 0x80, UPT ;  /* 0x000000800400788c */ /* 0x000fe4000bf06270 */
[----:B------:R-:W-:-:S04]  /*00d0*/  SHF.R.S32.HI R3, RZ, 0x1f, R0 ;  /* 0x0000001fff037819 */ /* 0x000fc80000011400 */
[----:B------:R-:W-:Y:S02]  /*00e0*/  LEA.HI R3, R3, R0, RZ, 0x4 ;  /* 0x0000000003037211 */ /* 0x000fe400078f20ff */
[----:B--2---:R-:W-:Y:S02]  /*00f0*/  IABS R8, R5 ;  /* 0x0000000500087213 */ /* 0x004fe40000000000 */
[----:B------:R-:W-:-:S05]  /*0100*/  SHF.R.S32.HI R3, RZ, 0x4, R3 ;  /* 0x00000004ff037819 */ /* 0x000fca0000011403 */
[----:B------:R-:W-:-:S05]  /*0110*/  IMAD.SHL.U32 R4, R3, 0x8, RZ ;  /* 0x0000000803047824 */ /* 0x000fca00078e00ff */
[-C--:B------:R-:W-:Y:S02]  /*0120*/  IABS R7, R4.reuse ;  /* 0x0000000400077213 */ /* 0x080fe40000000000 */
[----:B------:R-:W-:Y:S02]  /*0130*/  IABS R10, R4 ;  /* 0x00000004000a7213 */ /* 0x000fe40000000000 */
[----:B------:R-:W1:Y:S08]  /*0140*/  I2F.RP R0, R7 ;  /* 0x0000000700007306 */ /* 0x000e700000209400 */
[----:B-1----:R-:W1:Y:S02]  /*0150*/  MUFU.RCP R0, R0 ;  /* 0x0000000000007308 */ /* 0x002e640000001000 */
[----:B-1----:R-:W-:-:S02]  /*0160*/  VIADD R2, R0, 0xffffffe ;  /* 0x0ffffffe00027836 */ /* 0x002fc40000000000 */
[----:B------:R-:W-:-:S04]  /*0170*/  IMAD.MOV R0, RZ, RZ, -R10 ;  /* 0x000000ffff007224 */ /* 0x000fc800078e0a0a */
[----:B------:R1:W2:Y:S02]  /*0180*/  F2I.FTZ.U32.TRUNC.NTZ R3, R2 ;  /* 0x0000000200037305 */ /* 0x0002a4000021f000 */
[----:B-1----:R-:W-:Y:S02]  /*0190*/  IMAD.MOV.U32 R2, RZ, RZ, RZ ;  /* 0x000000ffff027224 */ /* 0x002fe400078e00ff */
[----:B--2---:R-:W-:-:S04]  /*01a0*/  IMAD.MOV R6, RZ, RZ, -R3 ;  /* 0x000000ffff067224 */ /* 0x004fc800078e0a03 */
[----:B------:R-:W-:Y:S02]  /*01b0*/  IMAD R9, R6, R7, RZ ;  /* 0x0000000706097224 */ /* 0x000fe400078e02ff */
[----:B------:R-:W-:Y:S02]  /*01c0*/  IMAD.MOV.U32 R6, RZ, RZ, R8 ;  /* 0x000000ffff067224 */ /* 0x000fe400078e0008 */
[----:B------:R-:W-:-:S06]  /*01d0*/  IMAD.HI.U32 R3, R3, R9, R2 ;  /* 0x0000000903037227 */ /* 0x000fcc00078e0002 */
[----:B------:R-:W-:-:S04]  /*01e0*/  IMAD.HI.U32 R3, R3, R6, RZ ;  /* 0x0000000603037227 */ /* 0x000fc800078e00ff */
[----:B------:R-:W-:-:S05]  /*01f0*/  IMAD R0, R3, R0, R6 ;  /* 0x0000000003007224 */ /* 0x000fca00078e0206 */
[----:B------:R-:W-:-:S13]  /*0200*/  ISETP.GT.U32.AND P1, PT, R7, R0, PT ;  /* 0x000000000700720c */ /* 0x000fda0003f24070 */
[----:B------:R-:W-:Y:S02]  /*0210*/  @!P1 IMAD.IADD R0, R0, 0x1, -R7 ;  /* 0x0000000100009824 */ /* 0x000fe400078e0a07 */
[----:B------:R-:W-:Y:S01]  /*0220*/  @!P1 VIADD R3, R3, 0x1 ;  /* 0x0000000103039836 */ /* 0x000fe20000000000 */
[----:B------:R-:W-:Y:S02]  /*0230*/  ISETP.NE.AND P1, PT, R4, RZ, PT ;  /* 0x000000ff0400720c */ /* 0x000fe40003f25270 */
[----:B------:R-:W-:Y:S02]  /*0240*/  ISETP.GE.U32.AND P0, PT, R0, R7, PT ;  /* 0x000000070000720c */ /* 0x000fe40003f06070 */
[----:B------:R-:W-:-:S04]  /*0250*/  LOP3.LUT R0, R5, R4, RZ, 0x3c, !PT ;  /* 0x0000000405007212 */ /* 0x000fc800078e3cff */
[----:B------:R-:W-:Y:S01]  /*0260*/  ISETP.GE.AND P2, PT, R0, RZ, PT ;  /* 0x000000ff0000720c */ /* 0x000fe20003f46270 */
[----:B------:R-:W-:-:S06]  /*0270*/  VIADD R0, R22, 0x1f ;  /* 0x0000001f16007836 */ /* 0x000fcc0000000000 */
[----:B------:R-:W-:-:S04]  /*0280*/  @P0 VIADD R3, R3, 0x1 ;  /* 0x0000000103030836 */ /* 0x000fc80000000000 */
[----:B------:R-:W-:Y:S01]  /*0290*/  IMAD.MOV.U32 R2, RZ, RZ, R3 ;  /* 0x000000ffff027224 */ /* 0x000fe200078e0003 */
[----:B------:R-:W-:-:S03]  /*02a0*/  SHF.R.S32.HI R3, RZ, 0x1f, R0 ;  /* 0x0000001fff037819 */ /* 0x000fc60000011400 */
[----:B------:R-:W-:Y:S01]  /*02b0*/  @!P2 IMAD.MOV R2, RZ, RZ, -R2 ;  /* 0x000000ffff02a224 */ /* 0x000fe200078e0a02 */
[----:B------:R-:W-:Y:S02]  /*02c0*/  @!P1 LOP3.LUT R2, RZ, R4, RZ, 0x33, !PT ;  /* 0x00000004ff029212 */ /* 0x000fe400078e33ff */
[----:B------:R-:W-:-:S03]  /*02d0*/  LEA.HI R3, R3, R0, RZ, 0x5 ;  /* 0x0000000003037211 */ /* 0x000fc600078f28ff */
[----:B------:R-:W-:Y:S02]  /*02e0*/  IMAD.SHL.U32 R6, R2, 0x8, RZ ;  /* 0x0000000802067824 */ /* 0x000fe400078e00ff */
[----:B------:R-:W-:-:S03]  /*02f0*/  IMAD.MOV R2, RZ, RZ, -R2 ;  /* 0x000000ffff027224 */ /* 0x000fc600078e0a02 */
[----:B------:R-:W-:Y:S01]  /*0300*/  LEA.HI.SX32 R3, R3, -R6, 0x1b ;  /* 0x8000000603037211 */ /* 0x000fe200078fdaff */
[----:B------:R-:W-:-:S03]  /*0310*/  IMAD R4, R4, R2, R5 ;  /* 0x0000000204047224 */ /* 0x000fc600078e0205 */
[----:B------:R-:W-:Y:S02]  /*0320*/  VIMNMX R11, PT, PT, R3, 0x8, PT ;  /* 0x00000008030b7848 */ /* 0x000fe40003fe0100 */
[----:B------:R-:W-:Y:S02]  /*0330*/  IABS R9, R4 ;  /* 0x0000000400097213 */ /* 0x000fe40000000000 */
[----:B------:R-:W-:-:S04]  /*0340*/  IABS R7, R11 ;  /* 0x0000000b00077213 */ /* 0x000fc80000000000 */
[----:B------:R-:W1:Y:S08]  /*0350*/  I2F.RP R0, R7 ;  /* 0x0000000700007306 */ /* 0x000e700000209400 */
[----:B-1----:R-:W1:Y:S02]  /*0360*/  MUFU.RCP R0, R0 ;  /* 0x0000000000007308 */ /* 0x002e640000001000 */
[----:B-1----:R-:W-:-:S06]  /*0370*/  VIADD R3, R0, 0xffffffe ;  /* 0x0ffffffe00037836 */ /* 0x002fcc0000000000 */
[----:B------:R-:W1:Y:S02]  /*0380*/  F2I.FTZ.U32.TRUNC.NTZ R3, R3 ;  /* 0x0000000300037305 */ /* 0x000e64000021f000 */
[----:B-1----:R-:W-:-:S04]  /*0390*/  IMAD.MOV R8, RZ, RZ, -R3 ;  /* 0x000000ffff087224 */ /* 0x002fc800078e0a03 */
[----:B------:R-:W-:Y:S01]  /*03a0*/  IMAD.MOV.U32 R2, RZ, RZ, R8 ;  /* 0x000000ffff027224 */ /* 0x000fe200078e0008 */
[----:B------:R-:W-:-:S03]  /*03b0*/  IABS R8, R11 ;  /* 0x0000000b00087213 */ /* 0x000fc60000000000 */
[----:B------:R-:W-:Y:S02]  /*03c0*/  IMAD R5, R2, R7, RZ ;  /* 0x0000000702057224 */ /* 0x000fe400078e02ff */
[----:B------:R-:W-:Y:S02]  /*03d0*/  IMAD.MOV.U32 R2, RZ, RZ, RZ ;  /* 0x000000ffff027224 */ /* 0x000fe400078e00ff */
[----:B------:R-:W-:Y:S02]  /*03e0*/  IMAD.MOV R0, RZ, RZ, -R8 ;  /* 0x000000ffff007224 */ /* 0x000fe400078e0a08 */
[----:B------:R-:W-:Y:S01]  /*03f0*/  IMAD.HI.U32 R2, R3, R5, R2 ;  /* 0x0000000503027227 */ /* 0x000fe200078e0002 */
[----:B----4-:R-:W-:-:S05]  /*0400*/  LOP3.LUT R5, R41, 0x1f, RZ, 0xc0, !PT ;  /* 0x0000001f29057812 */ /* 0x010fca00078ec0ff */
        /* <DEDUP_REMOVED lines=8> */
[----:B------:R-:W-:-:S07]  /*0490*/  ISETP.GE.AND P2, PT, R0, RZ, PT ;  /* 0x000000ff0000720c */ /* 0x000fce0003f46270 */
[----:B------:R-:W-:-:S04]  /*04a0*/  @P0 VIADD R2, R2, 0x1 ;  /* 0x0000000102020836 */ /* 0x000fc80000000000 */
[----:B------:R-:W-:Y:S01]  /*04b0*/  IMAD.MOV.U32 R3, RZ, RZ, R2 ;  /* 0x000000ffff037224 */ /* 0x000fe200078e0002 */
[----:B------:R-:W-:-:S03]  /*04c0*/  SHF.R.U32.HI R2, RZ, 0x5, R41 ;  /* 0x00000005ff027819 */ /* 0x000fc60000011629 */
[----:B------:R-:W-:Y:S01]  /*04d0*/  @!P2 IMAD.MOV R3, RZ, RZ, -R3 ;  /* 0x000000ffff03a224 */ /* 0x000fe200078e0a03 */
[----:B------:R-:W-:Y:S02]  /*04e0*/  @!P1 LOP3.LUT R3, RZ, R11, RZ, 0x33, !PT ;  /* 0x0000000bff039212 */ /* 0x000fe400078e33ff */
[----:B------:R-:W-:-:S03]  /*04f0*/  SGXT.U32 R2, R2, 0x1 ;  /* 0x000000010202781a */ /* 0x000fc60000000000 */
[----:B------:R-:W-:Y:S02]  /*0500*/  IMAD.MOV R0, RZ, RZ, -R3 ;  /* 0x000000ffff007224 */ /* 0x000fe400078e0a03 */
[----:B------:R-:W-:Y:S02]  /*0510*/  IMAD.SHL.U32 R3, R3, 0x10, RZ ;  /* 0x0000001003037824 */ /* 0x000fe400078e00ff */
[----:B------:R-:W-:-:S04]  /*0520*/  IMAD R0, R11, R0, R4 ;  /* 0x000000000b007224 */ /* 0x000fc800078e0204 */
[----:B------:R-:W-:-:S04]  /*0530*/  IMAD.IADD R0, R6, 0x1, R0 ;  /* 0x0000000106007824 */ /* 0x000fc800078e0200 */
[----:B------:R-:W-:Y:S01]  /*0540*/  IMAD R184, R0, 0x20, R5 ;  /* 0x0000002000b87824 */ /* 0x000fe200078e0205 */
[----:B0-----:R-:W-:Y:S06]  /*0550*/  BRA.U !UP0, `(.L_x_0) ;  /* 0x00000055085c7547 */ /* 0x001fec000b800000 */
[----:B------:R-:W-:Y:S01]  /*0560*/  IABS R15, R22 ;  /* 0x00000016000f7213 */ /* 0x000fe20000000000 */
[C---:B------:R-:W-:Y:S01]  /*0570*/  VIADD R26, R3.reuse, 0xc ;  /* 0x0000000c031a7836 */ /* 0x040fe20000000000 */
[----:B------:R-:W-:Y:S01]  /*0580*/  IABS R24, R23 ;  /* 0x0000001700187213 */ /* 0x000fe20000000000 */
[C---:B------:R-:W-:Y:S01]  /*0590*/  VIADD R30, R3.reuse, 0xa ;  /* 0x0000000a031e7836 */ /* 0x040fe20000000000 */
[----:B------:R-:W0:Y:S01]  /*05a0*/  I2F.RP R0, R15 ;  /* 0x0000000f00007306 */ /* 0x000e220000209400 */
[----:B------:R-:W-:Y:S01]  /*05b0*/  IABS R10, R184 ;  /* 0x000000b8000a7213 */ /* 0x000fe20000000000 */
[C---:B------:R-:W-:Y:S01]  /*05c0*/  VIADD R28, R3.reuse, 0xb ;  /* 0x0000000b031c7836 */ /* 0x040fe20000000000 */
[----:B------:R-:W-:Y:S01]  /*05d0*/  IABS R17, R26 ;  /* 0x0000001a00117213 */ /* 0x000fe20000000000 */
[C---:B------:R-:W-:Y:S01]  /*05e0*/  VIADD R32, R3.reuse, 0x9 ;  /* 0x0000000903207836 */ /* 0x040fe20000000000 */
[----:B------:R-:W-:Y:S01]  /*05f0*/  IABS R21, R30 ;  /* 0x0000001e00157213 */ /* 0x000fe20000000000 */
[C---:B------:R-:W-:Y:S01]  /*0600*/  VIADD R33, R3.reuse, 0x8 ;  /* 0x0000000803217836 */ /* 0x040fe20000000000 */
[----:B------:R-:W-:Y:S01]  /*0610*/  IABS R19, R28 ;  /* 0x0000001c00137213 */ /* 0x000fe20000000000 */
[----:B------:R-:W1:Y:S01]  /*0620*/  I2F.RP R9, R24 ;  /* 0x0000001800097306 */ /* 0x000e620000209400 */
[----:B------:R-:W-:Y:S01]  /*0630*/  IABS R25, R32 ;  /* 0x0000002000197213 */ /* 0x000fe20000000000 */
[C---:B------:R-:W-:Y:S01]  /*0640*/  VIADD R34, R3.reuse, 0x7 ;  /* 0x0000000703227836 */ /* 0x040fe20000000000 */
[----:B------:R-:W-:Y:S01]  /*0650*/  ISETP.GE.AND P3, PT, R184, RZ, PT ;  /* 0x000000ffb800720c */ /* 0x000fe20003f66270 */
[C---:B------:R-:W-:Y:S01]  /*0660*/  VIADD R36, R3.reuse, 0x5 ;  /* 0x0000000503247836 */ /* 0x040fe20000000000 */
[----:B------:R-:W-:Y:S01]  /*0670*/  IABS R31, R3 ;  /* 0x00000003001f7213 */ /* 0x000fe20000000000 */
[C---:B------:R-:W-:Y:S01]  /*0680*/  VIADD R35, R3.reuse, 0x6 ;  /* 0x0000000603237836 */ /* 0x040fe20000000000 */
[----:B------:R-:W2:Y:S01]  /*0690*/  LDCU UR6, c[0x0][0x3ac] ;  /* 0x00007580ff0677ac */ /* 0x000ea20008000800 */
[----:B0-----:R-:W0:Y:S01]  /*06a0*/  MUFU.RCP R0, R0 ;  /* 0x0000000000007308 */ /* 0x001e220000001000 */
[C---:B------:R-:W-:Y:S01]  /*06b0*/  VIADD R37, R3.reuse, 0x4 ;  /* 0x0000000403257836 */ /* 0x040fe20000000000 */
[C---:B------:R-:W-:Y:S01]  /*06c0*/  LOP3.LUT R125, R2.reuse, 0x60, RZ, 0xfc, !PT ;  /* 0x00000060027d7812 */ /* 0x040fe200078efcff */
[C---:B------:R-:W-:Y:S01]  /*06d0*/  VIADD R40, R3.reuse, 0x1 ;  /* 0x0000000103287836 */ /* 0x040fe20000000000 */
[----:B------:R-:W3:Y:S01]  /*06e0*/  LDCU UR7, c[0x0][0x3b0] ;  /* 0x00007600ff0777ac */ /* 0x000ee20008000800 */
[C---:B------:R-:W-:Y:S01]  /*06f0*/  VIADD R39, R3.reuse, 0x2 ;  /* 0x0000000203277836 */ /* 0x040fe20000000000 */
[----:B------:R-:W-:Y:S01]  /*0700*/  LOP3.LUT R126, R2, 0x62, RZ, 0xfc, !PT ;  /* 0x00000062027e7812 */ /* 0x000fe200078efcff */
[----:B------:R-:W-:Y:S01]  /*0710*/  VIADD R38, R3, 0x3 ;  /* 0x0000000303267836 */ /* 0x000fe20000000000 */
[----:B-1----:R-:W1:Y:S01]  /*0720*/  MUFU.RCP R9, R9 ;  /* 0x0000000900097308 */ /* 0x002e620000001000 */
[----:B------:R-:W-:Y:S01]  /*0730*/  IABS R29, R40 ;  /* 0x00000028001d7213 */ /* 0x000fe20000000000 */
[----:B------:R-:W4:Y:S01]  /*0740*/  LDCU UR5, c[0x0][0x3a4] ;  /* 0x00007480ff0577ac */ /* 0x000f220008000800 */
[----:B------:R-:W-:-:S02]  /*0750*/  IABS R27, R39 ;  /* 0x00000027001b7213 */ /* 0x000fc40000000000 */
[----:B------:R-:W-:Y:S02]  /*0760*/  CS2R R66, SRZ ;  /* 0x0000000000427805 */ /* 0x000fe4000001ff00 */
[C---:B------:R-:W-:Y:S01]  /*0770*/  LOP3.LUT R114, R2.reuse, 0x4a, RZ, 0xfc, !PT ;  /* 0x0000004a02727812 */ /* 0x040fe200078efcff */
[----:B------:R-:W5:Y:S01]  /*0780*/  LDCU.64 UR12, c[0x0][0x380] ;  /* 0x00007000ff0c77ac */ /* 0x000f620008000a00 */
[----:B------:R-:W-:Y:S02]  /*0790*/  LOP3.LUT R116, R2, 0x4e, RZ, 0xfc, !PT ;  /* 0x0000004e02747812 */ /* 0x000fe400078efcff */
[----:B------:R-:W-:Y:S01]  /*07a0*/  CS2R R68, SRZ ;  /* 0x0000000000447805 */ /* 0x000fe2000001ff00 */
[----:B0-----:R-:W-:Y:S01]  /*07b0*/  VIADD R4, R0, 0xffffffe ;  /* 0x0ffffffe00047836 */ /* 0x001fe20000000000 */
[----:B------:R-:W-:Y:S02]  /*07c0*/  LOP3.LUT R111, R2, 0x44, RZ, 0xfc, !PT ;  /* 0x00000044026f7812 */ /* 0x000fe400078efcff */
[----:B------:R-:W-:-:S02]  /*07d0*/  CS2R R70, SRZ ;  /* 0x0000000000467805 */ /* 0x000fc4000001ff00 */
[C---:B------:R-:W-:Y:S01]  /*07e0*/  LOP3.LUT R113, R2.reuse, 0x48, RZ, 0xfc, !PT ;  /* 0x0000004802717812 */ /* 0x040fe200078efcff */
[----:B------:R0:W2:Y:S01]  /*07f0*/  F2I.FTZ.U32.TRUNC.NTZ R5, R4 ;  /* 0x0000000400057305 */ /* 0x0000a2000021f000 */
[C---:B------:R-:W-:Y:S01]  /*0800*/  LOP3.LUT R115, R2.reuse, 0x4c, RZ, 0xfc, !PT ;  /* 0x0000004c02737812 */ /* 0x040fe200078efcff */
[----:B------:R-:W3:Y:S01]  /*0810*/  LDCU UR9, c[0x0][0x3a0] ;  /* 0x00007400ff0977ac */ /* 0x000ee20008000800 */
[C---:B------:R-:W-:Y:S01]  /*0820*/  LOP3.LUT R108, R2.reuse, 0x3e, RZ, 0xfc, !PT ;  /* 0x0000003e026c7812 */ /* 0x040fe200078efcff */
[----:B-1----:R-:W-:Y:S01]  /*0830*/  VIADD R6, R9, 0xffffffe ;  /* 0x0ffffffe09067836 */ /* 0x002fe20000000000 */
[C---:B------:R-:W-:Y:S02]  /*0840*/  LOP3.LUT R110, R2.reuse, 0x42, RZ, 0xfc, !PT ;  /* 0x00000042026e7812 */ /* 0x040fe400078efcff */
[C---:B------:R-:W-:Y:S01]  /*0850*/  LOP3.LUT R112, R2.reuse, 0x46, RZ, 0xfc, !PT ;  /* 0x0000004602707812 */ /* 0x040fe200078efcff */
[----:B------:R1:W3:Y:S01]  /*0860*/  F2I.FTZ.U32.TRUNC.NTZ R7, R6 ;  /* 0x0000000600077305 */ /* 0x0002e2000021f000 */
[----:B0-----:R-:W-:Y:S01]  /*0870*/  IMAD.MOV.U32 R4, RZ, RZ, RZ ;  /* 0x000000ffff047224 */ /* 0x001fe200078e00ff */
[----:B------:R-:W-:-:S02]  /*0880*/  LOP3.LUT R105, R2, 0x38, RZ, 0xfc, !PT ;  /* 0x0000003802697812 */ /* 0x000fc400078efcff */
[C---:B------:R-:W-:Y:S02]  /*0890*/  LOP3.LUT R107, R2.reuse, 0x3c, RZ, 0xfc, !PT ;  /* 0x0000003c026b7812 */ /* 0x040fe400078efcff */
[C---:B------:R-:W-:Y:S01]  /*08a0*/  LOP3.LUT R109, R2.reuse, 0x40, RZ, 0xfc, !PT ;  /* 0x00000040026d7812 */ /* 0x040fe200078efcff */
[----:B--2---:R-:W-:Y:S01]  /*08b0*/  IMAD.MOV R8, RZ, RZ, -R5 ;  /* 0x000000ffff087224 */ /* 0x004fe200078e0a05 */
[C---:B------:R-:W-:Y:S01]  /*08c0*/  LOP3.LUT R102, R2.reuse, 0x32, RZ, 0xfc, !PT ;  /* 0x0000003202667812 */ /* 0x040fe200078efcff */
[----:B-1----:R-:W-:Y:S01]  /*08d0*/  IMAD.MOV.U32 R6, RZ, RZ, RZ ;  /* 0x000000ffff067224 */ /* 0x002fe200078e00ff */
[----:B------:R-:W-:Y:S01]  /*08e0*/  LOP3.LUT R104, R2, 0x36, RZ, 0xfc, !PT ;  /* 0x0000003602687812 */ /* 0x000fe200078efcff */
[----:B------:R-:W-:Y:S01]  /*08f0*/  IMAD R11, R8, R15, RZ ;  /* 0x0000000f080b7224 */ /* 0x000fe200078e02ff */
[C---:B------:R-:W-:Y:S01]  /*0900*/  LOP3.LUT R106, R2.reuse, 0x3a, RZ, 0xfc, !PT ;  /* 0x0000003a026a7812 */ /* 0x040fe200078efcff */
[----:B------:R-:W-:Y:S01]  /*0910*/  VIADD R8, R3, 0xf ;  /* 0x0000000f03087836 */ /* 0x000fe20000000000 */
[C---:B------:R-:W-:Y:S01]  /*0920*/  LOP3.LUT R99, R2.reuse, 0x2c, RZ, 0xfc, !PT ;  /* 0x0000002c02637812 */ /* 0x040fe200078efcff */
[----:B---3--:R-:W-:Y:S01]  /*0930*/  IMAD.MOV R13, RZ, RZ, -R7 ;  /* 0x000000ffff0d7224 */ /* 0x008fe200078e0a07 */
[----:B------:R-:W-:Y:S01]  /*0940*/  LOP3.LUT R101, R2, 0x30, RZ, 0xfc, !PT ;  /* 0x0000003002657812 */ /* 0x000fe200078efcff */
[----:B------:R-:W-:Y:S01]  /*0950*/  IMAD.HI.U32 R5, R5, R11, R4 ;  /* 0x0000000b05057227 */ /* 0x000fe200078e0004 */
[----:B------:R-:W-:-:S02]  /*0960*/  IABS R0, R8 ;  /* 0x0000000800007213 */ /* 0x000fc40000000000 */
[----:B------:R-:W-:Y:S01]  /*0970*/  ISETP.GE.AND P5, PT, R8, RZ, PT ;  /* 0x000000ff0800720c */ /* 0x000fe20003fa6270 */
[----:B------:R-:W-:Y:S01]  /*0980*/  IMAD R9, R13, R24, RZ ;  /* 0x000000180d097224 */ /* 0x000fe200078e02ff */
[C---:B------:R-:W-:Y:S01]  /*0990*/  LOP3.LUT R103, R2.reuse, 0x34, RZ, 0xfc, !PT ;  /* 0x0000003402677812 */ /* 0x040fe200078efcff */
[----:B------:R-:W-:Y:S01]  /*09a0*/  IMAD.HI.U32 R5, R5, R10, RZ ;  /* 0x0000000a05057227 */ /* 0x000fe200078e00ff */
[C---:B------:R-:W-:Y:S02]  /*09b0*/  LOP3.LUT R149, R2.reuse, 0x26, RZ, 0xfc, !PT ;  /* 0x0000002602957812 */ /* 0x040fe400078efcff */
[C---:B------:R-:W-:Y:S01]  /*09c0*/  LOP3.LUT R98, R2.reuse, 0x2a, RZ, 0xfc, !PT ;  /* 0x0000002a02627812 */ /* 0x040fe200078efcff */
[----:B------:R-:W-:Y:S01]  /*09d0*/  IMAD.HI.U32 R6, R7, R9, R6 ;  /* 0x0000000907067227 */ /* 0x000fe200078e0006 */
[C---:B------:R-:W-:Y:S02]  /*09e0*/  LOP3.LUT R100, R2.reuse, 0x2e, RZ, 0xfc, !PT ;  /* 0x0000002e02647812 */ /* 0x040fe400078efcff */
[C---:B------:R-:W-:Y:S01]  /*09f0*/  LOP3.LUT R152, R2.reuse, 0x20, RZ, 0xfc, !PT ;  /* 0x0000002002987812 */ /* 0x040fe200078efcff */
[----:B------:R-:W-:Y:S01]  /*0a00*/  IMAD.MOV.U32 R9, RZ, RZ, R0 ;  /* 0x000000ffff097224 */ /* 0x000fe200078e0000 */
[C---:B------:R-:W-:Y:S01]  /*0a10*/  LOP3.LUT R150, R2.reuse, 0x24, RZ, 0xfc, !PT ;  /* 0x0000002402967812 */ /* 0x040fe200078efcff */
[----:B------:R-:W-:Y:S01]  /*0a20*/  IMAD.MOV R5, RZ, RZ, -R5 ;  /* 0x000000ffff057224 */ /* 0x000fe200078e0a05 */
[----:B------:R-:W-:Y:S01]  /*0a30*/  LOP3.LUT R97, R2, 0x28, RZ, 0xfc, !PT ;  /* 0x0000002802617812 */ /* 0x000fe200078efcff */
[----:B------:R-:W-:Y:S01]  /*0a40*/  IMAD.HI.U32 R0, R6, R9, RZ ;  /* 0x0000000906007227 */ /* 0x000fe200078e00ff */
[----:B------:R-:W-:-:S02]  /*0a50*/  LOP3.LUT R155, R2, 0x1a, RZ, 0xfc, !PT ;  /* 0x0000001a029b7812 */ /* 0x000fc400078efcff */
[C---:B------:R-:W-:Y:S01]  /*0a60*/  LOP3.LUT R153, R2.reuse, 0x1e, RZ, 0xfc, !PT ;  /* 0x0000001e02997812 */ /* 0x040fe200078efcff */
[----:B------:R-:W-:Y:S01]  /*0a70*/  IMAD.MOV R11, RZ, RZ, -R0 ;  /* 0x000000ffff0b7224 */ /* 0x000fe200078e0a00 */
[C---:B------:R-:W-:Y:S01]  /*0a80*/  LOP3.LUT R151, R2.reuse, 0x22, RZ, 0xfc, !PT ;  /* 0x0000002202977812 */ /* 0x040fe200078efcff */
[----:B------:R-:W-:Y:S01]  /*0a90*/  IMAD R0, R15, R5, R10 ;  /* 0x000000050f007224 */ /* 0x000fe200078e020a */
[C---:B------:R-:W-:Y:S01]  /*0aa0*/  LOP3.LUT R166, R2.reuse, 0x14, RZ, 0xfc, !PT ;  /* 0x0000001402a67812 */ /* 0x040fe200078efcff */
[----:B------:R-:W-:Y:S01]  /*0ab0*/  VIADD R4, R3, 0xe ;  /* 0x0000000e03047836 */ /* 0x000fe20000000000 */
[----:B------:R-:W-:Y:S01]  /*0ac0*/  LOP3.LUT R156, R2, 0x18, RZ, 0xfc, !PT ;  /* 0x00000018029c7812 */ /* 0x000fe200078efcff */
[C---:B------:R-:W-:Y:S01]  /*0ad0*/  IMAD.HI.U32 R8, R6.reuse, R17, RZ ;  /* 0x0000001106087227 */ /* 0x040fe200078e00ff */
[----:B------:R-:W-:Y:S02]  /*0ae0*/  ISETP.GT.U32.AND P2, PT, R15, R0, PT ;  /* 0x000000000f00720c */ /* 0x000fe40003f44070 */
[----:B------:R-:W-:Y:S01]  /*0af0*/  IABS R13, R4 ;  /* 0x00000004000d7213 */ /* 0x000fe20000000000 */
[----:B------:R-:W-:Y:S01]  /*0b00*/  IMAD.HI.U32 R10, R6, R21, RZ ;  /* 0x00000015060a7227 */ /* 0x000fe200078e00ff */
[----:B------:R-:W-:-:S02]  /*0b10*/  ISETP.GE.AND P1, PT, R4, RZ, PT ;  /* 0x000000ff0400720c */ /* 0x000fc40003f26270 */
[----:B------:R-:W-:Y:S01]  /*0b20*/  LOP3.LUT R154, R2, 0x1c, RZ, 0xfc, !PT ;  /* 0x0000001c029a7812 */ /* 0x000fe200078efcff */
[----:B------:R-:W-:Y:S01]  /*0b30*/  IMAD.HI.U32 R7, R6, R13, RZ ;  /* 0x0000000d06077227 */ /* 0x000fe200078e00ff */
[C---:B------:R-:W-:Y:S02]  /*0b40*/  LOP3.LUT R169, R2.reuse, 0xe, RZ, 0xfc, !PT ;  /* 0x0000000e02a97812 */ /* 0x040fe400078efcff */
[C---:B------:R-:W-:Y:S01]  /*0b50*/  LOP3.LUT R167, R2.reuse, 0x12, RZ, 0xfc, !PT ;  /* 0x0000001202a77812 */ /* 0x040fe200078efcff */
[----:B------:R-:W-:Y:S01]  /*0b60*/  IMAD.MOV R7, RZ, RZ, -R7 ;  /* 0x000000ffff077224 */ /* 0x000fe200078e0a07 */
[----:B------:R-:W-:Y:S01]  /*0b70*/  LOP3.LUT R165, R2, 0x16, RZ, 0xfc, !PT ;  /* 0x0000001602a57812 */ /* 0x000fe200078efcff */
[----:B------:R-:W-:Y:S01]  /*0b80*/  @!P2 IMAD.IADD R0, R0, 0x1, -R15 ;  /* 0x000000010000a824 */ /* 0x000fe200078e0a0f */
[C---:B------:R-:W-:Y:S01]  /*0b90*/  LOP3.LUT R171, R2.reuse, 0xa, RZ, 0xfc, !PT ;  /* 0x0000000a02ab7812 */ /* 0x040fe200078efcff */
[----:B------:R-:W-:Y:S01]  /*0ba0*/  VIADD R4, R3, 0xd ;  /* 0x0000000d03047836 */ /* 0x000fe20000000000 */
[----:B------:R-:W-:Y:S01]  /*0bb0*/  LOP3.LUT R170, R2, 0xc, RZ, 0xfc, !PT ;  /* 0x0000000c02aa7812 */ /* 0x000fe200078efcff */
[C---:B------:R-:W-:Y:S01]  /*0bc0*/  IMAD R7, R24.reuse, R7, R13 ;  /* 0x0000000718077224 */ /* 0x040fe200078e020d */
[----:B------:R-:W-:Y:S01]  /*0bd0*/  ISETP.GT.U32.AND P2, PT, R15, R0, PT ;  /* 0x000000000f00720c */ /* 0x000fe20003f44070 */
[----:B------:R-:W-:Y:S01]  /*0be0*/  IMAD.MOV R8, RZ, RZ, -R8 ;  /* 0x000000ffff087224 */ /* 0x000fe200078e0a08 */
[----:B------:R-:W-:Y:S01]  /*0bf0*/  IABS R13, R4 ;  /* 0x00000004000d7213 */ /* 0x000fe20000000000 */
[----:B------:R-:W-:Y:S01]  /*0c00*/  IMAD R5, R24, R11, R9 ;  /* 0x0000000b18057224 */ /* 0x000fe200078e0209 */
[----:B------:R-:W-:Y:S01]  /*0c10*/  ISETP.GE.AND P0, PT, R4, RZ, PT ;  /* 0x000000ff0400720c */ /* 0x000fe20003f06270 */
[----:B------:R-:W-:Y:S01]  /*0c20*/  IMAD.MOV R14, RZ, RZ, -R10 ;  /* 0x000000ffff0e7224 */ /* 0x000fe200078e0a0a */
[----:B------:R-:W-:Y:S01]  /*0c30*/  LOP3.LUT R168, R2, 0x10, RZ, 0xfc, !PT ;  /* 0x0000001002a87812 */ /* 0x000fe200078efcff */
[----:B------:R-:W-:Y:S01]  /*0c40*/  IMAD.HI.U32 R4, R6, R13, RZ ;  /* 0x0000000d06047227 */ /* 0x000fe200078e00ff */
[----:B------:R-:W-:-:S02]  /*0c50*/  ISETP.GT.U32.AND P4, PT, R24, R5, PT ;  /* 0x000000051800720c */ /* 0x000fc40003f84070 */
[----:B------:R-:W-:Y:S01]  /*0c60*/  LOP3.LUT R127, R2, 0x7e, RZ, 0xfc, !PT ;  /* 0x0000007e027f7812 */ /* 0x000fe200078efcff */
[----:B------:R-:W-:Y:S01]  /*0c70*/  IMAD.HI.U32 R9, R6, R19, RZ ;  /* 0x0000001306097227 */ /* 0x000fe200078e00ff */
[C---:B------:R-:W-:Y:S02]  /*0c80*/  LOP3.LUT R128, R2.reuse, 0x7c, RZ, 0xfc, !PT ;  /* 0x0000007c02807812 */ /* 0x040fe400078efcff */
[----:B------:R-:W-:Y:S01]  /*0c90*/  LOP3.LUT R129, R2, 0x7a, RZ, 0xfc, !PT ;  /* 0x0000007a02817812 */ /* 0x000fe200078efcff */
[----:B------:R-:W-:Y:S01]  /*0ca0*/  IMAD R10, R24, R8, R17 ;  /* 0x00000008180a7224 */ /* 0x000fe200078e0211 */
[----:B------:R-:W-:Y:S01]  /*0cb0*/  IABS R17, R33 ;  /* 0x0000002100117213 */ /* 0x000fe20000000000 */
[----:B------:R-:W-:Y:S01]  /*0cc0*/  IMAD.HI.U32 R11, R6, R25, RZ ;  /* 0x00000019060b7227 */ /* 0x000fe200078e00ff */
[C---:B------:R-:W-:Y:S02]  /*0cd0*/  LOP3.LUT R130, R2.reuse, 0x78, RZ, 0xfc, !PT ;  /* 0x0000007802827812 */ /* 0x040fe400078efcff */
[C---:B------:R-:W-:Y:S01]  /*0ce0*/  LOP3.LUT R131, R2.reuse, 0x76, RZ, 0xfc, !PT ;  /* 0x0000007602837812 */ /* 0x040fe200078efcff */
[----:B------:R-:W-:Y:S01]  /*0cf0*/  IMAD.MOV R4, RZ, RZ, -R4 ;  /* 0x000000ffff047224 */ /* 0x000fe200078e0a04 */
[----:B------:R-:W-:Y:S01]  /*0d00*/  LOP3.LUT R132, R2, 0x74, RZ, 0xfc, !PT ;  /* 0x0000007402847812 */ /* 0x000fe200078efcff */
[----:B------:R-:W-:Y:S01]  /*0d10*/  @!P2 IMAD.IADD R0, R0, 0x1, -R15 ;  /* 0x000000010000a824 */ /* 0x000fe200078e0a0f */
[----:B------:R-:W-:Y:S01]  /*0d20*/  ISETP.NE.AND P2, PT, R22, RZ, PT ;  /* 0x000000ff1600720c */ /* 0x000fe20003f45270 */
[----:B------:R-:W-:Y:S01]  /*0d30*/  IMAD.MOV R12, RZ, RZ, -R9 ;  /* 0x000000ffff0c7224 */ /* 0x000fe200078e0a09 */
[C---:B------:R-:W-:Y:S01]  /*0d40*/  LOP3.LUT R133, R2.reuse, 0x72, RZ, 0xfc, !PT ;  /* 0x0000007202857812 */ /* 0x040fe200078efcff */
[----:B------:R-:W-:Y:S01]  /*0d50*/  IMAD.MOV R16, RZ, RZ, -R11 ;  /* 0x000000ffff107224 */ /* 0x000fe200078e0a0b */
[----:B------:R-:W-:Y:S01]  /*0d60*/  LOP3.LUT R134, R2, 0x70, RZ, 0xfc, !PT ;  /* 0x0000007002867812 */ /* 0x000fe200078efcff */
[----:B------:R-:W-:Y:S01]  /*0d70*/  IMAD R9, R24, R4, R13 ;  /* 0x0000000418097224 */ /* 0x000fe200078e020d */
[----:B------:R-:W-:Y:S01]  /*0d80*/  LOP3.LUT R135, R2, 0x6e, RZ, 0xfc, !PT ;  /* 0x0000006e02877812 */ /* 0x000fe200078efcff */
[----:B------:R-:W-:Y:S01]  /*0d90*/  IMAD.HI.U32 R4, R6, R17, RZ ;  /* 0x0000001106047227 */ /* 0x000fe200078e00ff */
[----:B------:R-:W-:-:S02]  /*0da0*/  LOP3.LUT R136, R2, 0x6c, RZ, 0xfc, !PT ;  /* 0x0000006c02887812 */ /* 0x000fc400078efcff */
[C---:B------:R-:W-:Y:S01]  /*0db0*/  ISETP.GT.U32.AND P6, PT, R24.reuse, R9, PT ;  /* 0x000000091800720c */ /* 0x040fe20003fc4070 */
[----:B------:R-:W-:Y:S01]  /*0dc0*/  IMAD R13, R24, R16, R25 ;  /* 0x00000010180d7224 */ /* 0x000fe200078e0219 */
[----:B------:R-:W-:Y:S01]  /*0dd0*/  IABS R25, R36 ;  /* 0x0000002400197213 */ /* 0x000fe20000000000 */
[----:B------:R-:W-:Y:S01]  /*0de0*/  IMAD.MOV R16, RZ, RZ, -R4 ;  /* 0x000000ffff107224 */ /* 0x000fe200078e0a04 */
[C---:B------:R-:W-:Y:S01]  /*0df0*/  LOP3.LUT R137, R2.reuse, 0x6a, RZ, 0xfc, !PT ;  /* 0x0000006a02897812 */ /* 0x040fe200078efcff */
[----:B------:R-:W-:Y:S01]  /*0e00*/  IMAD.MOV.U32 R4, RZ, RZ, R0 ;  /* 0x000000ffff047224 */ /* 0x000fe200078e0000 */
[----:B------:R-:W-:Y:S01]  /*0e10*/  LOP3.LUT R138, R2, 0x68, RZ, 0xfc, !PT ;  /* 0x00000068028a7812 */ /* 0x000fe200078efcff */
[C---:B------:R-:W-:Y:S01]  /*0e20*/  IMAD R11, R24.reuse, R12, R19 ;  /* 0x0000000c180b7224 */ /* 0x040fe200078e0213 */
[----:B------:R-:W-:Y:S01]  /*0e30*/  IABS R19, R34 ;  /* 0x0000002200137213 */ /* 0x000fe20000000000 */
[----:B------:R-:W-:Y:S01]  /*0e40*/  @!P3 IMAD.MOV R4, RZ, RZ, -R4 ;  /* 0x000000ffff04b224 */ /* 0x000fe200078e0a04 */
[----:B------:R-:W-:Y:S01]  /*0e50*/  @!P2 LOP3.LUT R4, RZ, R22, RZ, 0x33, !PT ;  /* 0x00000016ff04a212 */ /* 0x000fe200078e33ff */
[----:B------:R-:W-:Y:S01]  /*0e60*/  @!P4 IMAD.IADD R5, R5, 0x1, -R24 ;  /* 0x000000010505c824 */ /* 0x000fe200078e0a18 */
[----:B------:R-:W-:Y:S01]  /*0e70*/  ISETP.GT.U32.AND P2, PT, R24, R7, PT ;  /* 0x000000071800720c */ /* 0x000fe20003f44070 */
[----:B------:R-:W-:Y:S01]  /*0e80*/  IMAD.HI.U32 R8, R6, R19, RZ ;  /* 0x0000001306087227 */ /* 0x000fe200078e00ff */
[----:B------:R-:W-:-:S02]  /*0e90*/  ISETP.GT.U32.AND P3, PT, R24, R10, PT ;  /* 0x0000000a1800720c */ /* 0x000fc40003f64070 */
[----:B------:R-:W-:Y:S01]  /*0ea0*/  ISETP.GT.U32.AND P4, PT, R24, R11, PT ;  /* 0x0000000b1800720c */ /* 0x000fe20003f84070 */
[----:B------:R-:W-:Y:S01]  /*0eb0*/  IMAD.HI.U32 R15, R6, R25, RZ ;  /* 0x00000019060f7227 */ /* 0x000fe200078e00ff */
[C---:B------:R-:W-:Y:S02]  /*0ec0*/  LOP3.LUT R139, R2.reuse, 0x66, RZ, 0xfc, !PT ;  /* 0x00000066028b7812 */ /* 0x040fe400078efcff */
[C---:B------:R-:W-:Y:S01]  /*0ed0*/  LOP3.LUT R140, R2.reuse, 0x64, RZ, 0xfc, !PT ;  /* 0x00000064028c7812 */ /* 0x040fe200078efcff */
[----:B------:R-:W-:Y:S01]  /*0ee0*/  IMAD.MOV R8, RZ, RZ, -R8 ;  /* 0x000000ffff087224 */ /* 0x000fe200078e0a08 */
[C---:B------:R-:W-:Y:S01]  /*0ef0*/  LOP3.LUT R182, R2.reuse, 0x4, RZ, 0xfc, !PT ;  /* 0x0000000402b67812 */ /* 0x040fe200078efcff */
[----:B------:R-:W-:Y:S01]  /*0f00*/  IMAD.MOV R18, RZ, RZ, -R15 ;  /* 0x000000ffff127224 */ /* 0x000fe200078e0a0f */
[----:B------:R-:W-:Y:S01]  /*0f10*/  LOP3.LUT R181, R2, 0x6, RZ, 0xfc, !PT ;  /* 0x0000000602b57812 */ /* 0x000fe200078efcff */
[C---:B------:R-:W-:Y:S01]  /*0f20*/  IMAD R12, R24.reuse, R14, R21 ;  /* 0x0000000e180c7224 */ /* 0x040fe200078e0215 */
[----:B------:R-:W-:Y:S01]  /*0f30*/  IABS R21, R35 ;  /* 0x0000002300157213 */ /* 0x000fe20000000000 */
[----:B------:R-:W-:Y:S01]  /*0f40*/  IMAD R0, R24, R16, R17 ;  /* 0x0000001018007224 */ /* 0x000fe200078e0211 */
[----:B------:R-:W-:Y:S01]  /*0f50*/  LOP3.LUT R172, R2, 0x8, RZ, 0xfc, !PT ;  /* 0x0000000802ac7812 */ /* 0x000fe200078efcff */
[----:B------:R-:W-:Y:S01]  /*0f60*/  IMAD R15, R24, R8, R19 ;  /* 0x00000008180f7224 */ /* 0x000fe200078e0213 */
[----:B------:R-:W-:Y:S01]  /*0f70*/  LOP3.LUT R117, R2, 0x50, RZ, 0xfc, !PT ;  /* 0x0000005002757812 */ /* 0x000fe200078efcff */
[--C-:B------:R-:W-:Y:S01]  /*0f80*/  @!P2 IMAD.IADD R7, R7, 0x1, -R24.reuse ;  /* 0x000000010707a824 */ /* 0x100fe200078e0a18 */
[----:B------:R-:W-:Y:S01]  /*0f90*/  ISETP.GT.U32.AND P2, PT, R24, R12, PT ;  /* 0x0000000c1800720c */ /* 0x000fe20003f44070 */
[--C-:B------:R-:W-:Y:S01]  /*0fa0*/  @!P3 IMAD.IADD R10, R10, 0x1, -R24.reuse ;  /* 0x000000010a0ab824 */ /* 0x100fe200078e0a18 */
[C---:B------:R-:W-:Y:S01]  /*0fb0*/  ISETP.GT.U32.AND P3, PT, R24.reuse, R0, PT ;  /* 0x000000001800720c */ /* 0x040fe20003f64070 */
[--C-:B------:R-:W-:Y:S01]  /*0fc0*/  @!P4 IMAD.IADD R11, R11, 0x1, -R24.reuse ;  /* 0x000000010b0bc824 */ /* 0x100fe200078e0a18 */
[C---:B------:R-:W-:Y:S01]  /*0fd0*/  ISETP.GT.U32.AND P4, PT, R24.reuse, R15, PT ;  /* 0x0000000f1800720c */ /* 0x040fe20003f84070 */
[----:B------:R-:W-:Y:S01]  /*0fe0*/  @!P6 IMAD.IADD R9, R9, 0x1, -R24 ;  /* 0x000000010909e824 */ /* 0x000fe200078e0a18 */
[----:B------:R-:W-:Y:S01]  /*0ff0*/  ISETP.GT.U32.AND P6, PT, R24, R13, PT ;  /* 0x0000000d1800720c */ /* 0x000fe20003fc4070 */
[----:B------:R-:W-:Y:S01]  /*1000*/  IMAD.HI.U32 R14, R6, R21, RZ ;  /* 0x00000015060e7227 */ /* 0x000fe200078e00ff */
[----:B------:R-:W-:-:S02]  /*1010*/  LOP3.LUT R118, R2, 0x52, RZ, 0xfc, !PT ;  /* 0x0000005202767812 */ /* 0x000fc400078efcff */
[C---:B------:R-:W-:Y:S01]  /*1020*/  LOP3.LUT R119, R2.reuse, 0x54, RZ, 0xfc, !PT ;  /* 0x0000005402777812 */ /* 0x040fe200078efcff */
[----:B------:R-:W-:Y:S01]  /*1030*/  IMAD.MOV R14, RZ, RZ, -R14 ;  /* 0x000000ffff0e7224 */ /* 0x000fe200078e0a0e */
[----:B------:R-:W-:Y:S01]  /*1040*/  LOP3.LUT R120, R2, 0x56, RZ, 0xfc, !PT ;  /* 0x0000005602787812 */ /* 0x000fe200078efcff */
[--C-:B------:R-:W-:Y:S01]  /*1050*/  @!P2 IMAD.IADD R12, R12, 0x1, -R24.reuse ;  /* 0x000000010c0ca824 */ /* 0x100fe200078e0a18 */
[----:B------:R-:W-:Y:S01]  /*1060*/  LOP3.LUT R121, R2, 0x58, RZ, 0xfc, !PT ;  /* 0x0000005802797812 */ /* 0x000fe200078efcff */
[----:B------:R-:W-:Y:S01]  /*1070*/  IMAD R16, R24, R14, R21 ;  /* 0x0000000e18107224 */ /* 0x000fe200078e0215 */
[----:B------:R-:W-:Y:S01]  /*1080*/  IABS R21, R37 ;  /* 0x0000002500157213 */ /* 0x000fe20000000000 */
[--C-:B------:R-:W-:Y:S01]  /*1090*/  @!P3 IMAD.IADD R0, R0, 0x1, -R24.reuse ;  /* 0x000000010000b824 */ /* 0x100fe200078e0a18 */
[C---:B------:R-:W-:Y:S01]  /*10a0*/  ISETP.GT.U32.AND P3, PT, R24.reuse, R7, PT ;  /* 0x000000071800720c */ /* 0x040fe20003f64070 */
[--C-:B------:R-:W-:Y:S01]  /*10b0*/  @!P4 IMAD.IADD R15, R15, 0x1, -R24.reuse ;  /* 0x000000010f0fc824 */ /* 0x100fe200078e0a18 */
[C---:B------:R-:W-:Y:S01]  /*10c0*/  ISETP.GT.U32.AND P2, PT, R24.reuse, R16, PT ;  /* 0x000000101800720c */ /* 0x040fe20003f44070 */
[----:B------:R-:W-:Y:S01]  /*10d0*/  @!P6 IMAD.IADD R13, R13, 0x1, -R24 ;  /* 0x000000010d0de824 */ /* 0x000fe200078e0a18 */
[C---:B------:R-:W-:Y:S01]  /*10e0*/  ISETP.GT.U32.AND P4, PT, R24.reuse, R9, PT ;  /* 0x000000091800720c */ /* 0x040fe20003f84070 */
[C---:B------:R-:W-:Y:S01]  /*10f0*/  IMAD R17, R24.reuse, R18, R25 ;  /* 0x0000001218117224 */ /* 0x040fe200078e0219 */
[----:B------:R-:W-:Y:S01]  /*1100*/  ISETP.GT.U32.AND P6, PT, R24, R5, PT ;  /* 0x000000051800720c */ /* 0x000fe20003fc4070 */
[----:B------:R-:W-:Y:S01]  /*1110*/  IMAD.HI.U32 R8, R6, R21, RZ ;  /* 0x0000001506087227 */ /* 0x000fe200078e00ff */
[----:B------:R-:W-:-:S02]  /*1120*/  IABS R25, R38 ;  /* 0x0000002600197213 */ /* 0x000fc40000000000 */
[----:B------:R-:W-:Y:S01]  /*1130*/  LOP3.LUT R122, R2, 0x5a, RZ, 0xfc, !PT ;  /* 0x0000005a027a7812 */ /* 0x000fe200078efcff */
[----:B------:R-:W-:Y:S01]  /*1140*/  IMAD.HI.U32 R19, R6, R29, RZ ;  /* 0x0000001d06137227 */ /* 0x000fe200078e00ff */
[C---:B------:R-:W-:Y:S02]  /*1150*/  LOP3.LUT R123, R2.reuse, 0x5c, RZ, 0xfc, !PT ;  /* 0x0000005c027b7812 */ /* 0x040fe400078efcff */
[----:B------:R-:W-:Y:S01]  /*1160*/  LOP3.LUT R124, R2, 0x5e, RZ, 0xfc, !PT ;  /* 0x0000005e027c7812 */ /* 0x000fe200078efcff */
[----:B------:R-:W-:Y:S01]  /*1170*/  IMAD.HI.U32 R18, R6, R27, RZ ;  /* 0x0000001b06127227 */ /* 0x000fe200078e00ff */
[----:B------:R-:W-:-:S03]  /*1180*/  LOP3.LUT R183, R2, 0x2, RZ, 0xfc, !PT ;  /* 0x0000000202b77812 */ /* 0x000fc600078efcff */
[----:B------:R-:W-:Y:S02]  /*1190*/  IMAD.MOV R8, RZ, RZ, -R8 ;  /* 0x000000ffff087224 */ /* 0x000fe400078e0a08 */
[----:B------:R-:W-:-:S04]  /*11a0*/  IMAD.HI.U32 R14, R6, R25, RZ ;  /* 0x00000019060e7227 */ /* 0x000fc800078e00ff */
[----:B------:R-:W-:Y:S02]  /*11b0*/  IMAD.MOV R22, RZ, RZ, -R19 ;  /* 0x000000ffff167224 */ /* 0x000fe400078e0a13 */
[----:B------:R-:W-:-:S04]  /*11c0*/  IMAD.HI.U32 R6, R6, R31, RZ ;  /* 0x0000001f06067227 */ /* 0x000fc800078e00ff */
[--C-:B------:R-:W-:Y:S01]  /*11d0*/  @!P2 IMAD.IADD R16, R16, 0x1, -R24.reuse ;  /* 0x000000011010a824 */ /* 0x100fe200078e0a18 */
[C---:B------:R-:W-:Y:S01]  /*11e0*/  ISETP.GT.U32.AND P2, PT, R24.reuse, R10, PT ;  /* 0x0000000a1800720c */ /* 0x040fe20003f44070 */
[--C-:B------:R-:W-:Y:S01]  /*11f0*/  @!P3 IMAD.IADD R7, R7, 0x1, -R24.reuse ;  /* 0x000000010707b824 */ /* 0x100fe200078e0a18 */
[C---:B------:R-:W-:Y:S01]  /*1200*/  ISETP.GT.U32.AND P3, PT, R24.reuse, R11, PT ;  /* 0x0000000b1800720c */ /* 0x040fe20003f64070 */
[----:B------:R-:W-:Y:S01]  /*1210*/  @!P4 IMAD.IADD R9, R9, 0x1, -R24 ;  /* 0x000000010909c824 */ /* 0x000fe200078e0a18 */
[C---:B------:R-:W-:Y:S01]  /*1220*/  ISETP.GT.U32.AND P4, PT, R24.reuse, R12, PT ;  /* 0x0000000c1800720c */ /* 0x040fe20003f84070 */
[----:B------:R-:W-:Y:S02]  /*1230*/  IMAD.MOV R20, RZ, RZ, -R18 ;  /* 0x000000ffff147224 */ /* 0x000fe400078e0a12 */
[----:B------:R-:W-:Y:S01]  /*1240*/  @!P6 IMAD.IADD R5, R5, 0x1, -R24 ;  /* 0x000000010505e824 */ /* 0x000fe200078e0a18 */
[C---:B------:R-:W-:Y:S01]  /*1250*/  ISETP.GT.U32.AND P6, PT, R24.reuse, R0, PT ;  /* 0x000000001800720c */ /* 0x040fe20003fc4070 */
[----:B------:R-:W-:-:S02]  /*1260*/  IMAD R18, R24, R8, R21 ;  /* 0x0000000818127224 */ /* 0x000fc400078e0215 */
[C---:B------:R-:W-:Y:S02]  /*1270*/  IMAD R21, R24.reuse, R22, R29 ;  /* 0x0000001618157224 */ /* 0x040fe400078e021d */
[----:B------:R-:W-:Y:S02]  /*1280*/  IMAD.MOV R22, RZ, RZ, -R6 ;  /* 0x000000ffff167224 */ /* 0x000fe400078e0a06 */
[----:B------:R-:W-:Y:S02]  /*1290*/  IMAD.MOV.U32 R6, RZ, RZ, R5 ;  /* 0x000000ffff067224 */ /* 0x000fe400078e0005 */
[----:B------:R-:W-:Y:S02]  /*12a0*/  IMAD.MOV R14, RZ, RZ, -R14 ;  /* 0x000000ffff0e7224 */ /* 0x000fe400078e0a0e */
[----:B------:R-:W-:Y:S01]  /*12b0*/  @!P5 IMAD.MOV R6, RZ, RZ, -R6 ;  /* 0x000000ffff06d224 */ /* 0x000fe200078e0a06 */
[C---:B------:R-:W-:Y:S01]  /*12c0*/  ISETP.GT.U32.AND P5, PT, R24.reuse, R13, PT ;  /* 0x0000000d1800720c */ /* 0x040fe20003fa4070 */
[----:B------:R-:W-:-:S02]  /*12d0*/  IMAD R19, R24, R14, R25 ;  /* 0x0000000e18137224 */ /* 0x000fc400078e0219 */
[----:B------:R-:W-:Y:S01]  /*12e0*/  IMAD.MOV.U32 R8, RZ, RZ, R7 ;  /* 0x000000ffff087224 */ /* 0x000fe200078e0007 */
[----:B------:R-:W-:Y:S01]  /*12f0*/  LOP3.LUT R7, RZ, R23, RZ, 0x33, !PT ;  /* 0x00000017ff077212 */ /* 0x000fe200078e33ff */
[----:B------:R-:W-:Y:S01]  /*1300*/  @!P0 IMAD.MOV R9, RZ, RZ, -R9 ;  /* 0x000000ffff098224 */ /* 0x000fe200078e0a09 */
[C---:B------:R-:W-:Y:S01]  /*1310*/  ISETP.GT.U32.AND P0, PT, R24.reuse, R15, PT ;  /* 0x0000000f1800720c */ /* 0x040fe20003f04070 */
[----:B------:R-:W-:Y:S01]  /*1320*/  @!P1 IMAD.MOV R8, RZ, RZ, -R8 ;  /* 0x000000ffff089224 */ /* 0x000fe200078e0a08 */
[----:B------:R-:W-:Y:S01]  /*1330*/  ISETP.GT.U32.AND P1, PT, R24, R16, PT ;  /* 0x000000101800720c */ /* 0x000fe20003f24070 */
[--C-:B------:R-:W-:Y:S01]  /*1340*/  @!P2 IMAD.IADD R10, R10, 0x1, -R24.reuse ;  /* 0x000000010a0aa824 */ /* 0x100fe200078e0a18 */
[C---:B------:R-:W-:Y:S01]  /*1350*/  ISETP.GT.U32.AND P2, PT, R24.reuse, R17, PT ;  /* 0x000000111800720c */ /* 0x040fe20003f44070 */
[--C-:B------:R-:W-:Y:S01]  /*1360*/  @!P3 IMAD.IADD R11, R11, 0x1, -R24.reuse ;  /* 0x000000010b0bb824 */ /* 0x100fe200078e0a18 */
[----:B------:R-:W-:Y:S01]  /*1370*/  ISETP.GT.U32.AND P3, PT, R24, R18, PT ;  /* 0x000000121800720c */ /* 0x000fe20003f64070 */
[--C-:B------:R-:W-:Y:S01]  /*1380*/  @!P4 IMAD.IADD R12, R12, 0x1, -R24.reuse ;  /* 0x000000010c0cc824 */ /* 0x100fe200078e0a18 */
[----:B------:R-:W-:Y:S01]  /*1390*/  ISETP.GT.U32.AND P4, PT, R24, R19, PT ;  /* 0x000000131800720c */ /* 0x000fe20003f84070 */
[----:B------:R-:W-:Y:S01]  /*13a0*/  @!P6 IMAD.IADD R0, R0, 0x1, -R24 ;  /* 0x000000010000e824 */ /* 0x000fe200078e0a18 */
[C---:B------:R-:W-:Y:S01]  /*13b0*/  ISETP.GT.U32.AND P6, PT, R24.reuse, R21, PT ;  /* 0x000000151800720c */ /* 0x040fe20003fc4070 */
[----:B------:R-:W-:-:S02]  /*13c0*/  IMAD R20, R24, R20, R27 ;  /* 0x0000001418147224 */ /* 0x000fc400078e021b */
[--C-:B------:R-:W-:Y:S02]  /*13d0*/  @!P5 IMAD.IADD R13, R13, 0x1, -R24.reuse ;  /* 0x000000010d0dd824 */ /* 0x100fe400078e0a18 */
[C---:B------:R-:W-:Y:S01]  /*13e0*/  IMAD R22, R24.reuse, R22, R31 ;  /* 0x0000001618167224 */ /* 0x040fe200078e021f */
[----:B------:R-:W-:Y:S01]  /*13f0*/  ISETP.GT.U32.AND P5, PT, R24, R20, PT ;  /* 0x000000141800720c */ /* 0x000fe20003fa4070 */
[--C-:B------:R-:W-:Y:S02]  /*1400*/  @!P0 IMAD.IADD R15, R15, 0x1, -R24.reuse ;  /* 0x000000010f0f8824 */ /* 0x100fe400078e0a18 */
[--C-:B------:R-:W-:Y:S01]  /*1410*/  @!P1 IMAD.IADD R16, R16, 0x1, -R24.reuse ;  /* 0x0000000110109824 */ /* 0x100fe200078e0a18 */
[----:B------:R-:W-:Y:S01]  /*1420*/  ISETP.GT.U32.AND P0, PT, R24, R22, PT ;  /* 0x000000161800720c */ /* 0x000fe20003f04070 */
[--C-:B------:R-:W-:Y:S01]  /*1430*/  @!P2 IMAD.IADD R17, R17, 0x1, -R24.reuse ;  /* 0x000000011111a824 */ /* 0x100fe200078e0a18 */
[----:B------:R-:W-:Y:S01]  /*1440*/  ISETP.GE.AND P1, PT, R26, RZ, PT ;  /* 0x000000ff1a00720c */ /* 0x000fe20003f26270 */
[--C-:B------:R-:W-:Y:S01]  /*1450*/  @!P3 IMAD.IADD R18, R18, 0x1, -R24.reuse ;  /* 0x000000011212b824 */ /* 0x100fe200078e0a18 */
[----:B------:R-:W-:Y:S01]  /*1460*/  ISETP.GE.AND P2, PT, R28, RZ, PT ;  /* 0x000000ff1c00720c */ /* 0x000fe20003f46270 */
[--C-:B------:R-:W-:Y:S01]  /*1470*/  @!P4 IMAD.IADD R19, R19, 0x1, -R24.reuse ;  /* 0x000000011313c824 */ /* 0x100fe200078e0a18 */
[----:B------:R-:W-:Y:S01]  /*1480*/  ISETP.GE.AND P3, PT, R30, RZ, PT ;  /* 0x000000ff1e00720c */ /* 0x000fe20003f66270 */
[--C-:B------:R-:W-:Y:S01]  /*1490*/  @!P6 IMAD.IADD R21, R21, 0x1, -R24.reuse ;  /* 0x000000011515e824 */ /* 0x100fe200078e0a18 */
[----:B------:R-:W-:Y:S01]  /*14a0*/  ISETP.GE.AND P4, PT, R32, RZ, PT ;  /* 0x000000ff2000720c */ /* 0x000fe20003f86270 */
[----:B------:R-:W-:Y:S01]  /*14b0*/  @!P5 IMAD.IADD R20, R20, 0x1, -R24 ;  /* 0x000000011414d824 */ /* 0x000fe200078e0a18 */
[----:B------:R-:W-:Y:S01]  /*14c0*/  ISETP.GE.AND P6, PT, R34, RZ, PT ;  /* 0x000000ff2200720c */ /* 0x000fe20003fc6270 */
[----:B------:R-:W-:Y:S01]  /*14d0*/  IMAD.MOV.U32 R14, RZ, RZ, R0 ;  /* 0x000000ffff0e7224 */ /* 0x000fe200078e0000 */
[----:B------:R-:W-:Y:S01]  /*14e0*/  ISETP.GE.AND P5, PT, R33, RZ, PT ;  /* 0x000000ff2100720c */ /* 0x000fe20003fa6270 */
[----:B------:R-:W-:Y:S01]  /*14f0*/  @!P0 IMAD.IADD R22, R22, 0x1, -R24 ;  /* 0x0000000116168824 */ /* 0x000fe200078e0a18 */
[C---:B------:R-:W-:Y:S01]  /*1500*/  ISETP.GT.U32.AND P0, PT, R24.reuse, R17, PT ;  /* 0x000000111800720c */ /* 0x040fe20003f04070 */
[----:B------:R-:W-:Y:S01]  /*1510*/  @!P1 IMAD.MOV R10, RZ, RZ, -R10 ;  /* 0x000000ffff0a9224 */ /* 0x000fe200078e0a0a */
        /* <DEDUP_REMOVED lines=8> */
[----:B------:R-:W-:Y:S01]  /*15a0*/  ISETP.GE.AND P6, PT, R35, RZ, PT ;  /* 0x000000ff2300720c */ /* 0x000fe20003fc6270 */
[----:B------:R-:W-:Y:S01]  /*15b0*/  @!P5 IMAD.MOV R14, RZ, RZ, -R14 ;  /* 0x000000ffff0ed224 */ /* 0x000fe200078e0a0e */
        /* <DEDUP_REMOVED lines=11> */
[----:B------:R-:W-:Y:S01]  /*1670*/  @!P6 IMAD.MOV R16, RZ, RZ, -R16 ;  /* 0x000000ffff10e224 */ /* 0x000fe200078e0a10 */
[----:B------:R-:W-:Y:S01]  /*1680*/  ISETP.GE.AND P6, PT, R3, RZ, PT ;  /* 0x000000ff0300720c */ /* 0x000fe20003fc6270 */
[----:B------:R-:W-:Y:S01]  /*1690*/  @!P5 IMAD.IADD R22, R22, 0x1, -R24 ;  /* 0x000000011616d824 */ /* 0x000fe200078e0a18 */
[----:B------:R-:W-:Y:S01]  /*16a0*/  LOP3.LUT R0, R41, 0x3f, RZ, 0xc0, !PT ;  /* 0x0000003f29007812 */ /* 0x000fe200078ec0ff */
[----:B------:R-:W-:Y:S01]  /*16b0*/  @!P0 IMAD.MOV R17, RZ, RZ, -R17 ;  /* 0x000000ffff118224 */ /* 0x000fe200078e0a11 */
[----:B------:R-:W-:Y:S01]  /*16c0*/  ISETP.NE.AND P5, PT, R23, RZ, PT ;  /* 0x000000ff1700720c */ /* 0x000fe20003fa5270 */
[----:B------:R-:W-:Y:S01]  /*16d0*/  @!P1 IMAD.MOV R18, RZ, RZ, -R18 ;  /* 0x000000ffff129224 */ /* 0x000fe200078e0a12 */
[----:B------:R-:W-:Y:S01]  /*16e0*/  LOP3.LUT R5, R0, 0x40, RZ, 0xfc, !PT ;  /* 0x0000004000057812 */ /* 0x000fe200078efcff */
[----:B------:R-:W-:Y:S01]  /*16f0*/  @!P2 IMAD.MOV R19, RZ, RZ, -R19 ;  /* 0x000000ffff13a224 */ /* 0x000fe200078e0a13 */
[C---:B------:R-:W-:Y:S01]  /*1700*/  SEL R6, R7.reuse, R6, !P5 ;  /* 0x0000000607067207 */ /* 0x040fe20006800000 */
[----:B------:R-:W-:Y:S01]  /*1710*/  @!P3 IMAD.MOV R20, RZ, RZ, -R20 ;  /* 0x000000ffff14b224 */ /* 0x000fe200078e0a14 */
[C---:B------:R-:W-:Y:S01]  /*1720*/  SEL R8, R7.reuse, R8, !P5 ;  /* 0x0000000807087207 */ /* 0x040fe20006800000 */
[----:B------:R-:W-:Y:S01]  /*1730*/  @!P4 IMAD.MOV R21, RZ, RZ, -R21 ;  /* 0x000000ffff15c224 */ /* 0x000fe200078e0a15 */
[C---:B------:R-:W-:Y:S01]  /*1740*/  SEL R9, R7.reuse, R9, !P5 ;  /* 0x0000000907097207 */ /* 0x040fe20006800000 */
[----:B------:R-:W-:Y:S01]  /*1750*/  @!P6 IMAD.MOV R22, RZ, RZ, -R22 ;  /* 0x000000ffff16e224 */ /* 0x000fe200078e0a16 */
[----:B------:R-:W-:Y:S01]  /*1760*/  SEL R13, R7, R13, !P5 ;  /* 0x0000000d070d7207 */ /* 0x000fe20006800000 */
[----:B------:R-:W-:Y:S01]  /*1770*/  IMAD R86, R5, UR6, RZ ;  /* 0x0000000605567c24 */ /* 0x000fe2000f8e02ff */
[C---:B------:R-:W-:Y:S01]  /*1780*/  SEL R10, R7.reuse, R10, !P5 ;  /* 0x0000000a070a7207 */ /* 0x040fe20006800000 */
[----:B------:R-:W-:Y:S01]  /*1790*/  IMAD R5, R6, UR7, RZ ;  /* 0x0000000706057c24 */ /* 0x000fe2000f8e02ff */
[C---:B------:R-:W-:Y:S01]  /*17a0*/  SEL R11, R7.reuse, R11, !P5 ;  /* 0x0000000b070b7207 */ /* 0x040fe20006800000 */
[----:B------:R-:W-:Y:S01]  /*17b0*/  IMAD R0, R0, UR6, RZ ;  /* 0x0000000600007c24 */ /* 0x000fe2000f8e02ff */
[C---:B------:R-:W-:Y:S01]  /*17c0*/  SEL R12, R7.reuse, R12, !P5 ;  /* 0x0000000c070c7207 */ /* 0x040fe20006800000 */
[----:B------:R-:W-:Y:S01]  /*17d0*/  IMAD R23, R8, UR7, RZ ;  /* 0x0000000708177c24 */ /* 0x000fe2000f8e02ff */
[C---:B------:R-:W-:Y:S01]  /*17e0*/  SEL R14, R7.reuse, R14, !P5 ;  /* 0x0000000e070e7207 */ /* 0x040fe20006800000 */
[----:B----4-:R-:W-:Y:S01]  /*17f0*/  IMAD R90, R4, UR5, RZ ;  /* 0x00000005045a7c24 */ /* 0x010fe2000f8e02ff */
[----:B------:R-:W-:Y:S01]  /*1800*/  SEL R15, R7, R15, !P5 ;  /* 0x0000000f070f7207 */ /* 0x000fe20006800000 */
[----:B------:R-:W-:Y:S01]  /*1810*/  IMAD R9, R9, UR7, RZ ;  /* 0x0000000709097c24 */ /* 0x000fe2000f8e02ff */
[----:B------:R-:W-:Y:S01]  /*1820*/  SEL R16, R7, R16, !P5 ;  /* 0x0000001007107207 */ /* 0x000fe20006800000 */
[----:B------:R-:W-:Y:S01]  /*1830*/  IMAD R37, R13, UR7, RZ ;  /* 0x000000070d257c24 */ /* 0x000fe2000f8e02ff */
[C---:B------:R-:W-:Y:S01]  /*1840*/  SEL R17, R7.reuse, R17, !P5 ;  /* 0x0000001107117207 */ /* 0x040fe20006800000 */
[----:B------:R-:W-:Y:S01]  /*1850*/  IMAD R25, R10, UR7, RZ ;  /* 0x000000070a197c24 */ /* 0x000fe2000f8e02ff */
        /* <DEDUP_REMOVED lines=10> */
[----:B------:R-:W-:Y:S01]  /*1900*/  SHF.R.S32.HI R56, RZ, 0x1f, R86 ;  /* 0x0000001fff387819 */ /* 0x000fe20000011456 */
[----:B------:R-:W-:Y:S01]  /*1910*/  IMAD R65, R21, UR7, RZ ;  /* 0x0000000715417c24 */ /* 0x000fe2000f8e02ff */
[----:B------:R-:W-:Y:S01]  /*1920*/  SHF.R.S32.HI R13, RZ, 0x1f, R5 ;  /* 0x0000001fff0d7819 */ /* 0x000fe20000011405 */
[----:B------:R-:W-:Y:S01]  /*1930*/  IMAD R57, R7, UR7, RZ ;  /* 0x0000000707397c24 */ /* 0x000fe2000f8e02ff */
[C---:B------:R-:W-:Y:S01]  /*1940*/  IADD3 R4, P5, PT, R5.reuse, R86, RZ ;  /* 0x0000005605047210 */ /* 0x040fe20007fbe0ff */
[----:B------:R-:W-:Y:S01]  /*1950*/  IMAD R49, R16, UR7, RZ ;  /* 0x0000000710317c24 */ /* 0x000fe2000f8e02ff */
[----:B------:R-:W-:Y:S01]  /*1960*/  SHF.R.S32.HI R96, RZ, 0x1f, R0 ;  /* 0x0000001fff607819 */ /* 0x000fe20000011400 */
[----:B------:R-:W-:Y:S01]  /*1970*/  IMAD R59, R18, UR7, RZ ;  /* 0x00000007123b7c24 */ /* 0x000fe2000f8e02ff */
[----:B------:R-:W-:Y:S01]  /*1980*/  IADD3 R5, P4, PT, R5, R0, RZ ;  /* 0x0000000005057210 */ /* 0x000fe20007f9e0ff */
[----:B------:R-:W-:Y:S01]  /*1990*/  IMAD.X R11, R13, 0x1, R56, P5 ;  /* 0x000000010d0b7824 */ /* 0x000fe200028e0638 */
[----:B------:R-:W-:Y:S01]  /*19a0*/  SHF.R.S32.HI R17, RZ, 0x1f, R23 ;  /* 0x0000001fff117819 */ /* 0x000fe20000011417 */
[----:B------:R-:W-:Y:S01]  /*19b0*/  IMAD R61, R19, UR7, RZ ;  /* 0x00000007133d7c24 */ /* 0x000fe2000f8e02ff */
[-C--:B------:R-:W-:Y:S01]  /*19c0*/  IADD3 R6, P3, PT, R23, R86.reuse, RZ ;  /* 0x0000005617067210 */ /* 0x080fe20007f7e0ff */
[----:B------:R-:W-:Y:S01]  /*19d0*/  IMAD.X R13, R13, 0x1, R96, P4 ;  /* 0x000000010d0d7824 */ /* 0x000fe200020e0660 */
[----:B------:R-:W-:Y:S01]  /*19e0*/  IADD3 R7, P2, PT, R0, R23, RZ ;  /* 0x0000001700077210 */ /* 0x000fe20007f5e0ff */
[----:B------:R-:W-:Y:S01]  /*19f0*/  IMAD R63, R20, UR7, RZ ;  /* 0x00000007143f7c24 */ /* 0x000fe2000f8e02ff */
[----:B------:R-:W-:Y:S01]  /*1a00*/  SHF.R.S32.HI R21, RZ, 0x1f, R9 ;  /* 0x0000001fff157819 */ /* 0x000fe20000011409 */
[--C-:B------:R-:W-:Y:S01]  /*1a10*/  IMAD.X R15, R17, 0x1, R56.reuse, P3 ;  /* 0x00000001110f7824 */ /* 0x100fe200018e0638 */
[-C--:B------:R-:W-:Y:S01]  /*1a20*/  IADD3 R8, P1, PT, R9, R86.reuse, RZ ;  /* 0x0000005609087210 */ /* 0x080fe20007f3e0ff */
[----:B------:R-:W-:Y:S01]  /*1a30*/  IMAD.X R17, R96, 0x1, R17, P2 ;  /* 0x0000000160117824 */ /* 0x000fe200010e0611 */
[----:B------:R-:W-:Y:S01]  /*1a40*/  IADD3 R9, P0, PT, R0, R9, RZ ;  /* 0x0000000900097210 */ /* 0x000fe20007f1e0ff */
[----:B------:R-:W-:Y:S01]  /*1a50*/  USHF.R.S32.HI UR5, URZ, 0x1f, UR4 ;  /* 0x0000001fff057899 */ /* 0x000fe20008011404 */
[----:B------:R-:W-:Y:S01]  /*1a60*/  SHF.R.S32.HI R27, RZ, 0x1f, R25 ;  /* 0x0000001fff1b7819 */ /* 0x000fe20000011419 */
[--C-:B------:R-:W-:Y:S01]  /*1a70*/  IMAD.X R19, R21, 0x1, R56.reuse, P1 ;  /* 0x0000000115137824 */ /* 0x100fe200008e0638 */
[-C--:B------:R-:W-:Y:S01]  /*1a80*/  IADD3 R10, P6, PT, R25, R86.reuse, RZ ;  /* 0x00000056190a7210 */ /* 0x080fe20007fde0ff */
[----:B------:R-:W-:Y:S01]  /*1a90*/  IMAD.X R21, R96, 0x1, R21, P0 ;  /* 0x0000000160157824 */ /* 0x000fe200000e0615 */
[----:B------:R-:W-:Y:S01]  /*1aa0*/  IADD3 R12, P5, PT, R0, R25, RZ ;  /* 0x00000019000c7210 */ /* 0x000fe20007fbe0ff */
[----:B------:R-:W-:Y:S01]  /*1ab0*/  ULEA.HI UR5, UR5, UR4, URZ, 0x7 ;  /* 0x0000000405057291 */ /* 0x000fe2000f8f38ff */
[----:B------:R-:W-:Y:S01]  /*1ac0*/  SHF.R.S32.HI R31, RZ, 0x1f, R29 ;  /* 0x0000001fff1f7819 */ /* 0x000fe2000001141d */
[--C-:B------:R-:W-:Y:S01]  /*1ad0*/  IMAD.X R23, R27, 0x1, R56.reuse, P6 ;  /* 0x000000011b177824 */ /* 0x100fe200030e0638 */
[-C--:B------:R-:W-:Y:S01]  /*1ae0*/  IADD3 R14, P4, PT, R29, R86.reuse, RZ ;  /* 0x000000561d0e7210 */ /* 0x080fe20007f9e0ff */
[----:B------:R-:W-:Y:S01]  /*1af0*/  IMAD.X R25, R96, 0x1, R27, P5 ;  /* 0x0000000160197824 */ /* 0x000fe200028e061b */
[----:B------:R-:W-:Y:S01]  /*1b00*/  IADD3 R16, P3, PT, R0, R29, RZ ;  /* 0x0000001d00107210 */ /* 0x000fe20007f7e0ff */
[----:B------:R-:W-:Y:S01]  /*1b10*/  USHF.L.U32 UR4, UR6, 0x7, URZ ;  /* 0x0000000706047899 */ /* 0x000fe200080006ff */
[----:B------:R-:W-:Y:S01]  /*1b20*/  SHF.R.S32.HI R35, RZ, 0x1f, R33 ;  /* 0x0000001fff237819 */ /* 0x000fe20000011421 */
[--C-:B------:R-:W-:Y:S01]  /*1b30*/  IMAD.X R27, R31, 0x1, R56.reuse, P4 ;  /* 0x000000011f1b7824 */ /* 0x100fe200020e0638 */
[-C--:B------:R-:W-:Y:S01]  /*1b40*/  IADD3 R18, P2, PT, R33, R86.reuse, RZ ;  /* 0x0000005621127210 */ /* 0x080fe20007f5e0ff */
[----:B------:R-:W-:Y:S01]  /*1b50*/  IMAD.X R29, R96, 0x1, R31, P3 ;  /* 0x00000001601d7824 */ /* 0x000fe200018e061f */
[----:B------:R-:W-:Y:S01]  /*1b60*/  IADD3 R20, P1, PT, R0, R33, RZ ;  /* 0x0000002100147210 */ /* 0x000fe20007f3e0ff */
[----:B------:R-:W-:Y:S01]  /*1b70*/  USHF.R.S32.HI UR5, URZ, 0x7, UR5 ;  /* 0x00000007ff057899 */ /* 0x000fe20008011405 */
[----:B------:R-:W-:Y:S01]  /*1b80*/  SHF.R.S32.HI R39, RZ, 0x1f, R37 ;  /* 0x0000001fff277819 */ /* 0x000fe20000011425 */
[----:B------:R-:W-:Y:S01]  /*1b90*/  IMAD.X R31, R35, 0x1, R56, P2 ;  /* 0x00000001231f7824 */ /* 0x000fe200010e0638 */
[----:B------:R-:W-:Y:S01]  /*1ba0*/  IADD3 R22, P0, PT, R37, R86, RZ ;  /* 0x0000005625167210 */ /* 0x000fe20007f1e0ff */
[----:B------:R-:W-:Y:S01]  /*1bb0*/  IMAD.X R33, R96, 0x1, R35, P1 ;  /* 0x0000000160217824 */ /* 0x000fe200008e0623 */
[----:B------:R-:W-:-:S02]  /*1bc0*/  IADD3 R24, P6, PT, R0, R37, RZ ;  /* 0x0000002500187210 */ /* 0x000fc40007fde0ff */
[----:B------:R-:W-:Y:S01]  /*1bd0*/  SHF.R.S32.HI R43, RZ, 0x1f, R41 ;  /* 0x0000001fff2b7819 */ /* 0x000fe20000011429 */
[--C-:B------:R-:W-:Y:S01]  /*1be0*/  IMAD.X R35, R39, 0x1, R56.reuse, P0 ;  /* 0x0000000127237824 */ /* 0x100fe200000e0638 */
[-C--:B------:R-:W-:Y:S01]  /*1bf0*/  IADD3 R26, P5, PT, R41, R86.reuse, RZ ;  /* 0x00000056291a7210 */ /* 0x080fe20007fbe0ff */
[----:B------:R-:W-:Y:S01]  /*1c00*/  IMAD.X R37, R96, 0x1, R39, P6 ;  /* 0x0000000160257824 */ /* 0x000fe200030e0627 */
[----:B------:R-:W-:Y:S02]  /*1c10*/  IADD3 R28, P4, PT, R0, R41, RZ ;  /* 0x00000029001c7210 */ /* 0x000fe40007f9e0ff */
        /* <DEDUP_REMOVED lines=22> */
[-C--:B------:R-:W-:Y:S01]  /*1d80*/  IADD3 R46, P2, PT, R61, R86.reuse, RZ ;  /* 0x000000563d2e7210 */ /* 0x080fe20007f5e0ff */
[----:B------:R-:W-:Y:S01]  /*1d90*/  IMAD.X R85, R96, 0x1, R85, P3 ;  /* 0x0000000160557824 */ /* 0x000fe200018e0655 */
[----:B------:R-:W-:-:S02]  /*1da0*/  IADD3 R50, P0, PT, R63, R86, RZ ;  /* 0x000000563f327210 */ /* 0x000fc40007f1e0ff */
[-C--:B------:R-:W-:Y:S01]  /*1db0*/  IADD3 R54, P5, PT, R65, R86.reuse, RZ ;  /* 0x0000005641367210 */ /* 0x080fe20007fbe0ff */
[----:B------:R-:W-:Y:S01]  /*1dc0*/  IMAD.X R87, R89, 0x1, R56, P2 ;  /* 0x0000000159577824 */ /* 0x000fe200010e0638 */
[C---:B------:R-:W-:Y:S02]  /*1dd0*/  IADD3 R48, P1, PT, R0.reuse, R61, RZ ;  /* 0x0000003d00307210 */ /* 0x040fe40007f3e0ff */
[----:B------:R-:W-:Y:S02]  /*1de0*/  IADD3 R86, P3, PT, R57, R86, RZ ;  /* 0x0000005639567210 */ /* 0x000fe40007f7e0ff */
[----:B------:R-:W-:Y:S01]  /*1df0*/  IADD3 R88, P2, PT, R0, R57, RZ ;  /* 0x0000003900587210 */ /* 0x000fe20007f5e0ff */
[----:B------:R-:W-:Y:S01]  /*1e00*/  IMAD.X R89, R96, 0x1, R89, P1 ;  /* 0x0000000160597824 */ /* 0x000fe200008e0659 */
[----:B------:R-:W-:Y:S02]  /*1e10*/  SHF.R.S32.HI R59, RZ, 0x1f, R63 ;  /* 0x0000001fff3b7819 */ /* 0x000fe4000001143f */
[----:B------:R-:W-:-:S02]  /*1e20*/  SHF.R.S32.HI R61, RZ, 0x1f, R65 ;  /* 0x0000001fff3d7819 */ /* 0x000fc40000011441 */
[----:B------:R-:W-:Y:S01]  /*1e30*/  SHF.R.S32.HI R57, RZ, 0x1f, R57 ;  /* 0x0000001fff397819 */ /* 0x000fe20000011439 */
[--C-:B------:R-:W-:Y:S01]  /*1e40*/  IMAD.X R91, R59, 0x1, R56.reuse, P0 ;  /* 0x000000013b5b7824 */ /* 0x100fe200000e0638 */
[C---:B------:R-:W-:Y:S01]  /*1e50*/  IADD3 R52, P6, PT, R0.reuse, R63, RZ ;  /* 0x0000003f00347210 */ /* 0x040fe20007fde0ff */
[--C-:B------:R-:W-:Y:S01]  /*1e60*/  IMAD.X R93, R61, 0x1, R56.reuse, P5 ;  /* 0x000000013d5d7824 */ /* 0x100fe200028e0638 */
[----:B------:R-:W-:Y:S01]  /*1e70*/  IADD3 R84, P4, PT, R0, R65, RZ ;  /* 0x0000004100547210 */ /* 0x000fe20007f9e0ff */
[----:B------:R-:W-:Y:S01]  /*1e80*/  IMAD.X R95, R57, 0x1, R56, P3 ;  /* 0x00000001395f7824 */ /* 0x000fe200018e0638 */
[----:B-----5:R-:W-:Y:S01]  /*1e90*/  IADD3 R0, P1, PT, R90, UR12, RZ ;  /* 0x0000000c5a007c10 */ /* 0x020fe2000ff3e0ff */
[----:B------:R-:W0:Y:S01]  /*1ea0*/  LDC R56, c[0x0][0x3a8] ;  /* 0x0000ea00ff387b82 */ /* 0x000e220000000800 */
[C---:B------:R-:W-:Y:S01]  /*1eb0*/  IMAD.X R92, R96.reuse, 0x1, R59, P6 ;  /* 0x00000001605c7824 */ /* 0x040fe200030e063b */
[----:B------:R-:W-:Y:S01]  /*1ec0*/  CS2R R64, SRZ ;  /* 0x0000000000407805 */ /* 0x000fe2000001ff00 */
[----:B------:R-:W-:Y:S01]  /*1ed0*/  IMAD.X R94, R96, 0x1, R61, P4 ;  /* 0x00000001605e7824 */ /* 0x000fe200020e063d */
[----:B------:R-:W-:Y:S01]  /*1ee0*/  LEA.HI.X.SX32 R90, R90, UR13, 0x1, P1 ;  /* 0x0000000d5a5a7c11 */ /* 0x000fe200088f0eff */
[----:B------:R-:W-:Y:S01]  /*1ef0*/  IMAD.X R96, R96, 0x1, R57, P2 ;  /* 0x0000000160607824 */ /* 0x000fe200010e0639 */
[----:B------:R-:W1:Y:S01]  /*1f00*/  LDCU.64 UR12, c[0x0][0x388] ;  /* 0x00007100ff0c77ac */ /* 0x000e620008000a00 */
[----:B0-----:R-:W-:-:S02]  /*1f10*/  IMAD R58, R126, R56, RZ ;  /* 0x000000387e3a7224 */ /* 0x001fc400078e02ff */
[-C--:B------:R-:W-:Y:S02]  /*1f20*/  IMAD R57, R125, R56.reuse, RZ ;  /* 0x000000387d397224 */ /* 0x080fe400078e02ff */
[-C--:B------:R-:W-:Y:S02]  /*1f30*/  IMAD R59, R2, R56.reuse, RZ ;  /* 0x00000038023b7224 */ /* 0x080fe400078e02ff */
[-C--:B------:R-:W-:Y:S02]  /*1f40*/  IMAD R58, R116, R56.reuse, RZ ;  /* 0x00000038743a7224 */ /* 0x080fe400078e02ff */
[-C--:B------:R-:W-:Y:S02]  /*1f50*/  IMAD R57, R114, R56.reuse, RZ ;  /* 0x0000003872397224 */ /* 0x080fe400078e02ff */
[-C--:B------:R-:W-:Y:S02]  /*1f60*/  IMAD R59, R115, R56.reuse, RZ ;  /* 0x00000038733b7224 */ /* 0x080fe400078e02ff */
[----:B------:R-:W-:-:S02]  /*1f70*/  IMAD R58, R113, R56, RZ ;  /* 0x00000038713a7224 */ /* 0x000fc400078e02ff */
        /* <DEDUP_REMOVED lines=56> */
[----:B-1----:R-:W-:-:S07]  /*2300*/  IMAD R56, R183, R56, RZ ;  /* 0x00000038b7387224 */ /* 0x002fce00078e02ff */
.L_x_1:
[----:B------:R-:W0:Y:S01]  /*2310*/  LDC R60, c[0x0][0x3a8] ;  /* 0x0000ea00ff3c7b82 */ /* 0x000e220000000800 */
[C---:B------:R-:W-:Y:S02]  /*2320*/  ISETP.GE.AND P4, PT, R2.reuse, UR9, PT ;  /* 0x0000000902007c0c */ /* 0x040fe4000bf86270 */
[----:B------:R-:W-:Y:S02]  /*2330*/  PRMT R57, RZ, 0x7610, R57 ;  /* 0x00007610ff397816 */ /* 0x000fe40000000039 */
[----:B------:R-:W-:Y:S02]  /*2340*/  LOP3.LUT R56, R2, 0x64, RZ, 0xfc, !PT ;  /* 0x0000006402387812 */ /* 0x000fe400078efcff */
[----:B------:R-:W-:Y:S01]  /*2350*/  ISETP.GE.AND P3, PT, R182, UR9, PT ;  /* 0x00000009b6007c0c */ /* 0x000fe2000bf66270 */
[----:B------:R-:W1:Y:S01]  /*2360*/  LDC R180, c[0x0][0x3a8] ;  /* 0x0000ea00ffb47b82 */ /* 0x000e620000000800 */
[----:B------:R-:W-:Y:S02]  /*2370*/  ISETP.GE.AND P1, PT, R56, UR9, PT ;  /* 0x0000000938007c0c */ /* 0x000fe4000bf26270 */
[----:B------:R-:W-:-:S02]  /*2380*/  LOP3.LUT R56, R2, 0x66, RZ, 0xfc, !PT ;  /* 0x0000006602387812 */ /* 0x000fc400078efcff */
[----:B------:R-:W-:-:S03]  /*2390*/  ISETP.GE.AND P2, PT, R183, UR9, PT ;  /* 0x00000009b7007c0c */ /* 0x000fc6000bf46270 */
[----:B------:R-:W2:Y:S01]  /*23a0*/  LDC R194, c[0x0][0x3a8] ;  /* 0x0000ea00ffc27b82 */ /* 0x000ea20000000800 */
[----:B0-----:R-:W-:Y:S01]  /*23b0*/  IMAD R60, R2, R60, RZ ;  /* 0x0000003c023c7224 */ /* 0x001fe200078e02ff */
[----:B------:R-:W-:-:S06]  /*23c0*/  PRMT R62, RZ, 0x7610, R62 ;  /* 0x00007610ff3e7816 */ /* 0x000fcc000000003e */
[----:B------:R-:W0:Y:S01]  /*23d0*/  LDC R200, c[0x0][0x3a8] ;  /* 0x0000ea00ffc87b82 */ /* 0x000e220000000800 */
[----:B------:R-:W-:Y:S01]  /*23e0*/  IADD3 R58, P0, PT, R60, R0, RZ ;  /* 0x000000003c3a7210 */ /* 0x000fe20007f1e0ff */
[----:B-1----:R-:W-:-:S03]  /*23f0*/  IMAD R180, R182, R180, RZ ;  /* 0x000000b4b6b47224 */ /* 0x002fc600078e02ff */
[----:B------:R-:W-:-:S03]  /*2400*/  LEA.HI.X.SX32 R59, R60, R90, 0x1, P0 ;  /* 0x0000005a3c3b7211 */ /* 0x000fc600000f0eff */
[----:B------:R-:W1:Y:S01]  /*2410*/  LDC R201, c[0x0][0x3a8] ;  /* 0x0000ea00ffc97b82 */ /* 0x000e620000000800 */
[----:B------:R-:W-:Y:S01]  /*2420*/  ISETP.GE.AND P0, PT, R56, UR9, PT ;  /* 0x0000000938007c0c */ /* 0x000fe2000bf06270 */
[----:B------:R3:W4:Y:S01]  /*2430*/  @!P4 LDG.E.U8 R57, desc[UR10][R58.64] ;  /* 0x0000000a3a39c981 */ /* 0x000722000c1e1100 */
[----:B--2---:R-:W-:-:S05]  /*2440*/  IMAD R194, R183, R194, RZ ;  /* 0x000000c2b7c27224 */ /* 0x004fca00078e02ff */
[-C--:B------:R-:W-:Y:S02]  /*2450*/  IADD3 R60, P6, PT, R194, R0.reuse, RZ ;  /* 0x00000000c23c7210 */ /* 0x080fe40007fde0ff */
[----:B---3--:R-:W-:-:S04]  /*2460*/  IADD3 R58, P5, PT, R180, R0, RZ ;  /* 0x00000000b43a7210 */ /* 0x008fc80007fbe0ff */
[-C--:B------:R-:W-:Y:S02]  /*2470*/  LEA.HI.X.SX32 R59, R180, R90.reuse, 0x1, P5 ;  /* 0x0000005ab43b7211 */ /* 0x080fe400028f0eff */
[----:B------:R-:W2:Y:S01]  /*2480*/  LDC R180, c[0x0][0x3a8] ;  /* 0x0000ea00ffb47b82 */ /* 0x000ea20000000800 */
[----:B------:R-:W-:Y:S02]  /*2490*/  LEA.HI.X.SX32 R61, R194, R90, 0x1, P6 ;  /* 0x0000005ac23d7211 */ /* 0x000fe400030f0eff */
[----:B------:R-:W-:-:S03]  /*24a0*/  PRMT R56, RZ, 0x7610, R56 ;  /* 0x00007610ff387816 */ /* 0x000fc60000000038 */
[----:B------:R-:W3:Y:S02]  /*24b0*/  @!P2 LDG.E.U8 R62, desc[UR10][R60.64] ;  /* 0x0000000a3c3ea981 */ /* 0x000ee4000c1e1100 */
[----:B------:R-:W5:Y:S02]  /*24c0*/  LDC R194, c[0x0][0x3a8] ;  /* 0x0000ea00ffc27b82 */ /* 0x000f640000000800 */
[----:B------:R0:W3:Y:S01]  /*24d0*/  @!P3 LDG.E.U8 R56, desc[UR10][R58.64] ;  /* 0x0000000a3a38b981 */ /* 0x0000e2000c1e1100 */
[----:B--2---:R-:W-:-:S05]  /*24e0*/  IMAD R180, R172, R180, RZ ;  /* 0x000000b4acb47224 */ /* 0x004fca00078e02ff */
[----:B0-----:R-:W-:Y:S01]  /*24f0*/  IADD3 R58, P5, PT, R180, R0, RZ ;  /* 0x00000000b43a7210 */ /* 0x001fe20007fbe0ff */
[----:B-----5:R-:W-:-:S03]  /*2500*/  IMAD R194, R181, R194, RZ ;  /* 0x000000c2b5c27224 */ /* 0x020fc600078e02ff */
[----:B------:R-:W-:Y:S02]  /*2510*/  LEA.HI.X.SX32 R59, R180, R90, 0x1, P5 ;  /* 0x0000005ab43b7211 */ /* 0x000fe400028f0eff */
[----:B------:R-:W0:Y:S01]  /*2520*/  LDC R180, c[0x0][0x3a8] ;  /* 0x0000ea00ffb47b82 */ /* 0x000e220000000800 */
[----:B------:R-:W-:-:S04]  /*2530*/  IADD3 R60, P6, PT, R194, R0, RZ ;  /* 0x00000000c23c7210 */ /* 0x000fc80007fde0ff */
[----:B------:R-:W-:-:S03]  /*2540*/  LEA.HI.X.SX32 R61, R194, R90, 0x1, P6 ;  /* 0x0000005ac23d7211 */ /* 0x000fc600030f0eff */
[----:B------:R-:W2:Y:S01]  /*2550*/  LDC R194, c[0x0][0x3a8] ;  /* 0x0000ea00ffc27b82 */ /* 0x000ea20000000800 */
[----:B------:R-:W-:Y:S02]  /*2560*/  ISETP.GE.AND P2, PT, R172, UR9, PT ;  /* 0x00000009ac007c0c */ /* 0x000fe4000bf46270 */
[----:B------:R-:W-:Y:S02]  /*2570*/  PRMT R72, RZ, 0x7610, R72 ;  /* 0x00007610ff487816 */ /* 0x000fe40000000048 */
[----:B------:R-:W-:Y:S02]  /*2580*/  ISETP.GE.AND P4, PT, R181, UR9, PT ;  /* 0x00000009b5007c0c */ /* 0x000fe4000bf86270 */
[----:B------:R-:W-:-:S07]  /*2590*/  PRMT R63, RZ, 0x7610, R63 ;  /* 0x00007610ff3f7816 */ /* 0x000fce000000003f */
[----:B------:R5:W3:Y:S01]  /*25a0*/  @!P2 LDG.E.U8 R72, desc[UR10][R58.64] ;  /* 0x0000000a3a48a981 */ /* 0x000ae2000c1e1100 */
[----:B0-----:R-:W-:-:S03]  /*25b0*/  IMAD R180, R170, R180, RZ ;  /* 0x000000b4aab47224 */ /* 0x001fc600078e02ff */
[----:B------:R0:W3:Y:S02]  /*25c0*/  @!P4 LDG.E.U8 R63, desc[UR10][R60.64] ;  /* 0x0000000a3c3fc981 */ /* 0x0000e4000c1e1100 */
[----:B-----5:R-:W-:Y:S01]  /*25d0*/  IADD3 R58, P5, PT, R180, R0, RZ ;  /* 0x00000000b43a7210 */ /* 0x020fe20007fbe0ff */
[----:B--2---:R-:W-:-:S03]  /*25e0*/  IMAD R194, R171, R194, RZ ;  /* 0x000000c2abc27224 */ /* 0x004fc600078e02ff */
[----:B------:R-:W-:Y:S02]  /*25f0*/  LEA.HI.X.SX32 R59, R180, R90, 0x1, P5 ;  /* 0x0000005ab43b7211 */ /* 0x000fe400028f0eff */
[----:B------:R-:W2:Y:S01]  /*2600*/  LDC R180, c[0x0][0x3a8] ;  /* 0x0000ea00ffb47b82 */ /* 0x000ea20000000800 */
[----:B0-----:R-:W-:-:S04]  /*2610*/  IADD3 R60, P6, PT, R194, R0, RZ ;  /* 0x00000000c23c7210 */ /* 0x001fc80007fde0ff */
[----:B------:R-:W-:-:S03]  /*2620*/  LEA.HI.X.SX32 R61, R194, R90, 0x1, P6 ;  /* 0x0000005ac23d7211 */ /* 0x000fc600030f0eff */
[----:B------:R-:W0:Y:S01]  /*2630*/  LDC R194, c[0x0][0x3a8] ;  /* 0x0000ea00ffc27b82 */ /* 0x000e220000000800 */
[----:B------:R-:W-:Y:S02]  /*2640*/  ISETP.GE.AND P4, PT, R170, UR9, PT ;  /* 0x00000009aa007c0c */ /* 0x000fe4000bf86270 */
[----:B------:R-:W-:Y:S02]  /*2650*/  PRMT R74, RZ, 0x7610, R74 ;  /* 0x00007610ff4a7816 */ /* 0x000fe4000000004a */
[----:B------:R-:W-:Y:S02]  /*2660*/  ISETP.GE.AND P3, PT, R171, UR9, PT ;  /* 0x00000009ab007c0c */ /* 0x000fe4000bf66270 */
[----:B------:R-:W-:-:S07]  /*2670*/  PRMT R73, RZ, 0x7610, R73 ;  /* 0x00007610ff497816 */ /* 0x000fce0000000049 */
[----:B------:R5:W3:Y:S01]  /*2680*/  @!P4 LDG.E.U8 R74, desc[UR10][R58.64] ;  /* 0x0000000a3a4ac981 */ /* 0x000ae2000c1e1100 */
[----:B--2---:R-:W-:-:S03]  /*2690*/  IMAD R180, R168, R180, RZ ;  /* 0x000000b4a8b47224 */ /* 0x004fc600078e02ff */
[----:B------:R2:W3:Y:S02]  /*26a0*/  @!P3 LDG.E.U8 R73, desc[UR10][R60.64] ;  /* 0x0000000a3c49b981 */ /* 0x0004e4000c1e1100 */
[----:B-----5:R-:W-:Y:S01]  /*26b0*/  IADD3 R58, P5, PT, R180, R0, RZ ;  /* 0x00000000b43a7210 */ /* 0x020fe20007fbe0ff */
[----:B0-----:R-:W-:-:S03]  /*26c0*/  IMAD R194, R169, R194, RZ ;  /* 0x000000c2a9c27224 */ /* 0x001fc600078e02ff */
[----:B------:R-:W-:Y:S02]  /*26d0*/  LEA.HI.X.SX32 R59, R180, R90, 0x1, P5 ;  /* 0x0000005ab43b7211 */ /* 0x000fe400028f0eff */
[----:B------:R-:W0:Y:S01]  /*26e0*/  LDC R180, c[0x0][0x3a8] ;  /* 0x0000ea00ffb47b82 */ /* 0x000e220000000800 */
[----:B--2---:R-:W-:-:S04]  /*26f0*/  IADD3 R60, P6, PT, R194, R0, RZ ;  /* 0x00000000c23c7210 */ /* 0x004fc80007fde0ff */
        /* <DEDUP_REMOVED lines=199> */
[----:B------:R-:W-:Y:S02]  /*3370*/  ISETP.GE.AND P4, PT, R113, UR9, PT ;  /* 0x0000000971007c0c */ /* 0x000fe4000bf86270 */
[----:B------:R-:W-:Y:S02]  /*3380*/  PRMT R177, RZ, 0x7610, R177 ;  /* 0x00007610ffb17816 */ /* 0x000fe400000000b1 */
[----:B------:R-:W-:Y:S02]  /*3390*/  ISETP.GE.AND P2, PT, R114, UR9, PT ;  /* 0x0000000972007c0c */ /* 0x000fe4000bf46270 */
[----:B------:R-:W-:Y:S01]  /*33a0*/  PRMT R176, RZ, 0x7610, R176 ;  /* 0x00007610ffb07816 */ /* 0x000fe200000000b0 */
[----:B------:R-:W-:-:S04]  /*33b0*/  IMAD R200, R115, R200, RZ ;  /* 0x000000c873c87224 */ /* 0x000fc800078e02ff */
[----:B------:R5:W3:Y:S01]  /*33c0*/  @!P3 LDG.E.U8 R177, desc[UR10][R60.64] ;  /* 0x0000000a3cb1b981 */ /* 0x000ae2000c1e1100 */
[----:B0-----:R-:W-:Y:S01]  /*33d0*/  IMAD R180, R114, R180, RZ ;  /* 0x000000b472b47224 */ /* 0x001fe200078e02ff */
[----:B------:R-:W-:Y:S02]  /*33e0*/  ISETP.GE.AND P3, PT, R115, UR9, PT ;  /* 0x0000000973007c0c */ /* 0x000fe4000bf66270 */
[----:B------:R0:W3:Y:S01]  /*33f0*/  @!P4 LDG.E.U8 R176, desc[UR10][R58.64] ;  /* 0x0000000a3ab0c981 */ /* 0x0000e2000c1e1100 */
[----:B------:R-:W-:Y:S02]  /*3400*/  PRMT R178, RZ, 0x7610, R178 ;  /* 0x00007610ffb27816 */ /* 0x000fe400000000b2 */
[----:B-----5:R-:W-:Y:S01]  /*3410*/  IADD3 R60, P6, PT, R180, R0, RZ ;  /* 0x00000000b43c7210 */ /* 0x020fe20007fde0ff */
[C---:B--2---:R-:W-:Y:S01]  /*3420*/  IMAD R194, R116.reuse, R194, RZ ;  /* 0x000000c274c27224 */ /* 0x044fe200078e02ff */
[----:B------:R-:W-:Y:S02]  /*3430*/  ISETP.GE.AND P5, PT, R116, UR9, PT ;  /* 0x0000000974007c0c */ /* 0x000fe4000bfa6270 */
[----:B0-----:R-:W-:-:S02]  /*3440*/  IADD3 R58, P4, PT, R200, R0, RZ ;  /* 0x00000000c83a7210 */ /* 0x001fc40007f9e0ff */
[-C--:B------:R-:W-:Y:S02]  /*3450*/  LEA.HI.X.SX32 R61, R180, R90.reuse, 0x1, P6 ;  /* 0x0000005ab43d7211 */ /* 0x080fe400030f0eff */
[----:B------:R-:W-:Y:S02]  /*3460*/  PRMT R179, RZ, 0x7610, R179 ;  /* 0x00007610ffb37816 */ /* 0x000fe400000000b3 */
[----:B------:R-:W-:Y:S01]  /*3470*/  LOP3.LUT R180, R2, 0x68, RZ, 0xfc, !PT ;  /* 0x0000006802b47812 */ /* 0x000fe200078efcff */
[----:B------:R0:W2:Y:S01]  /*3480*/  @!P2 LDG.E.U8 R178, desc[UR10][R60.64] ;  /* 0x0000000a3cb2a981 */ /* 0x0000a2000c1e1100 */
[----:B------:R-:W-:Y:S02]  /*3490*/  LEA.HI.X.SX32 R59, R200, R90, 0x1, P4 ;  /* 0x0000005ac83b7211 */ /* 0x000fe400020f0eff */
[----:B------:R-:W-:Y:S01]  /*34a0*/  ISETP.GE.AND P2, PT, R180, UR9, PT ;  /* 0x00000009b4007c0c */ /* 0x000fe2000bf46270 */
[----:B------:R-:W5:Y:S01]  /*34b0*/  LDC R200, c[0x0][0x3a8] ;  /* 0x0000ea00ffc87b82 */ /* 0x000f620000000800 */
[----:B------:R-:W-:Y:S01]  /*34c0*/  PRMT R180, RZ, 0x7610, R180 ;  /* 0x00007610ffb47816 */ /* 0x000fe200000000b4 */
[----:B------:R1:W2:Y:S01]  /*34d0*/  @!P3 LDG.E.U8 R179, desc[UR10][R58.64] ;  /* 0x0000000a3ab3b981 */ /* 0x0002a2000c1e1100 */
[----:B0-----:R-:W-:-:S02]  /*34e0*/  IADD3 R60, P4, PT, R194, R0, RZ ;  /* 0x00000000c23c7210 */ /* 0x001fc40007f9e0ff */
[----:B------:R-:W-:Y:S02]  /*34f0*/  ISETP.GE.AND P3, PT, R117, UR9, PT ;  /* 0x0000000975007c0c */ /* 0x000fe4000bf66270 */
[----:B------:R-:W-:Y:S02]  /*3500*/  LEA.HI.X.SX32 R61, R194, R90, 0x1, P4 ;  /* 0x0000005ac23d7211 */ /* 0x000fe400020f0eff */
[----:B------:R-:W-:Y:S02]  /*3510*/  ISETP.GE.AND P4, PT, R118, UR9, PT ;  /* 0x0000000976007c0c */ /* 0x000fe4000bf86270 */
[CC--:B------:R-:W-:Y:S01]  /*3520*/  IADD3 RZ, P6, PT, R185.reuse, R0.reuse, RZ ;  /* 0x00000000b9ff7210 */ /* 0x0c0fe20007fde0ff */
[----:B------:R0:W2:Y:S01]  /*3530*/  @!P5 LDG.E.U8 R180, desc[UR10][R60.64] ;  /* 0x0000000a3cb4d981 */ /* 0x0000a2000c1e1100 */
[----:B------:R-:W-:Y:S01]  /*3540*/  IADD3 RZ, P5, PT, R186, R0, RZ ;  /* 0x00000000baff7210 */ /* 0x000fe20007fbe0ff */
[----:B-1----:R-:W-:Y:S01]  /*3550*/  IMAD.IADD R58, R185, 0x1, R0 ;  /* 0x00000001b93a7824 */ /* 0x002fe200078e0200 */
[----:B------:R-:W-:-:S02]  /*3560*/  PRMT R188, RZ, 0x7610, R188 ;  /* 0x00007610ffbc7816 */ /* 0x000fc400000000bc */
[-C--:B------:R-:W-:Y:S02]  /*3570*/  LEA.HI.X.SX32 R59, R185, R90.reuse, 0x1, P6 ;  /* 0x0000005ab93b7211 */ /* 0x080fe400030f0eff */
[----:B------:R-:W-:Y:S02]  /*3580*/  PRMT R189, RZ, 0x7610, R189 ;  /* 0x00007610ffbd7816 */ /* 0x000fe400000000bd */
[----:B------:R-:W-:Y:S01]  /*3590*/  ISETP.GE.AND P6, PT, R119, UR9, PT ;  /* 0x0000000977007c0c */ /* 0x000fe2000bfc6270 */
[C---:B0-----:R-:W-:Y:S01]  /*35a0*/  IMAD.IADD R60, R186.reuse, 0x1, R0 ;  /* 0x00000001ba3c7824 */ /* 0x041fe200078e0200 */
[----:B------:R-:W-:Y:S01]  /*35b0*/  LEA.HI.X.SX32 R61, R186, R90, 0x1, P5 ;  /* 0x0000005aba3d7211 */ /* 0x000fe200028f0eff */
[----:B------:R0:W2:Y:S01]  /*35c0*/  @!P3 LDG.E.U8 R188, desc[UR10][R58.64] ;  /* 0x0000000a3abcb981 */ /* 0x0000a2000c1e1100 */
[----:B------:R-:W-:-:S03]  /*35d0*/  IADD3 RZ, P3, PT, R187, R0, RZ ;  /* 0x00000000bbff7210 */ /* 0x000fc60007f7e0ff */
[----:B------:R-:W2:Y:S01]  /*35e0*/  @!P4 LDG.E.U8 R189, desc[UR10][R60.64] ;  /* 0x0000000a3cbdc981 */ /* 0x000ea2000c1e1100 */
[----:B------:R-:W-:Y:S02]  /*35f0*/  ISETP.GE.AND P4, PT, R120, UR9, PT ;  /* 0x0000000978007c0c */ /* 0x000fe4000bf86270 */
[----:B------:R-:W-:Y:S01]  /*3600*/  PRMT R190, RZ, 0x7610, R190 ;  /* 0x00007610ffbe7816 */ /* 0x000fe200000000be */
[C---:B0-----:R-:W-:Y:S01]  /*3610*/  IMAD.IADD R58, R187.reuse, 0x1, R0 ;  /* 0x00000001bb3a7824 */ /* 0x041fe200078e0200 */
[----:B------:R-:W-:Y:S02]  /*3620*/  LEA.HI.X.SX32 R59, R187, R90, 0x1, P3 ;  /* 0x0000005abb3b7211 */ /* 0x000fe400018f0eff */
[----:B------:R-:W-:Y:S02]  /*3630*/  IADD3 RZ, P3, PT, R196, R0, RZ ;  /* 0x00000000c4ff7210 */ /* 0x000fe40007f7e0ff */
[----:B------:R-:W-:Y:S01]  /*3640*/  PRMT R192, RZ, 0x7610, R192 ;  /* 0x00007610ffc07816 */ /* 0x000fe200000000c0 */
[----:B------:R0:W2:Y:S01]  /*3650*/  @!P6 LDG.E.U8 R190, desc[UR10][R58.64] ;  /* 0x0000000a3abee981 */ /* 0x0000a2000c1e1100 */
[----:B------:R-:W-:-:S02]  /*3660*/  ISETP.GE.AND P5, PT, R121, UR9, PT ;  /* 0x0000000979007c0c */ /* 0x000fc4000bfa6270 */
[----:B------:R-:W-:Y:S02]  /*3670*/  IADD3 RZ, P6, PT, R197, R0, RZ ;  /* 0x00000000c5ff7210 */ /* 0x000fe40007fde0ff */
[C---:B0-----:R-:W-:Y:S01]  /*3680*/  LEA.HI.X.SX32 R59, R196.reuse, R90, 0x1, P3 ;  /* 0x0000005ac43b7211 */ /* 0x041fe200018f0eff */
[----:B------:R-:W-:Y:S01]  /*3690*/  IMAD.IADD R58, R196, 0x1, R0 ;  /* 0x00000001c43a7824 */ /* 0x000fe200078e0200 */
[----:B------:R-:W-:-:S04]  /*36a0*/  ISETP.GE.AND P3, PT, R122, UR9, PT ;  /* 0x000000097a007c0c */ /* 0x000fc8000bf66270 */
[----:B------:R0:W2:Y:S01]  /*36b0*/  @!P4 LDG.E.U8 R192, desc[UR10][R58.64] ;  /* 0x0000000a3ac0c981 */ /* 0x0000a2000c1e1100 */
[C---:B------:R-:W-:Y:S01]  /*36c0*/  IADD3 RZ, P4, PT, R206.reuse, R0, RZ ;  /* 0x00000000ceff7210 */ /* 0x040fe20007f9e0ff */
[C-C-:B------:R-:W-:Y:S01]  /*36d0*/  IMAD.IADD R60, R197.reuse, 0x1, R0.reuse ;  /* 0x00000001c53c7824 */ /* 0x140fe200078e0200 */
[----:B------:R-:W-:Y:S02]  /*36e0*/  PRMT R191, RZ, 0x7610, R191 ;  /* 0x00007610ffbf7816 */ /* 0x000fe400000000bf */
[-C--:B------:R-:W-:Y:S02]  /*36f0*/  LEA.HI.X.SX32 R61, R197, R90.reuse, 0x1, P6 ;  /* 0x0000005ac53d7211 */ /* 0x080fe400030f0eff */
[----:B------:R-:W-:Y:S01]  /*3700*/  PRMT R193, RZ, 0x7610, R193 ;  /* 0x00007610ffc17816 */ /* 0x000fe200000000c1 */
[C---:B0-----:R-:W-:Y:S01]  /*3710*/  IMAD.IADD R58, R206.reuse, 0x1, R0 ;  /* 0x00000001ce3a7824 */ /* 0x041fe200078e0200 */
[----:B------:R-:W-:Y:S01]  /*3720*/  LEA.HI.X.SX32 R59, R206, R90, 0x1, P4 ;  /* 0x0000005ace3b7211 */ /* 0x000fe200020f0eff */
[----:B------:R-:W2:Y:S01]  /*3730*/  @!P5 LDG.E.U8 R191, desc[UR10][R60.64] ;  /* 0x0000000a3cbfd981 */ /* 0x000ea2000c1e1100 */
[----:B------:R-:W-:-:S02]  /*3740*/  ISETP.GE.AND P4, PT, R123, UR9, PT ;  /* 0x000000097b007c0c */ /* 0x000fc4000bf86270 */
[C---:B------:R-:W-:Y:S01]  /*3750*/  IADD3 RZ, P5, PT, R207.reuse, R0, RZ ;  /* 0x00000000cfff7210 */ /* 0x040fe20007fbe0ff */
[----:B------:R0:W2:Y:S01]  /*3760*/  @!P3 LDG.E.U8 R193, desc[UR10][R58.64] ;  /* 0x0000000a3ac1b981 */ /* 0x0000a2000c1e1100 */
[----:B------:R-:W-:Y:S02]  /*3770*/  LOP3.LUT R194, R2, 0x6a, RZ, 0xfc, !PT ;  /* 0x0000006a02c27812 */ /* 0x000fe400078efcff */
[----:B------:R-:W-:Y:S02]  /*3780*/  ISETP.GE.AND P3, PT, R124, UR9, PT ;  /* 0x000000097c007c0c */ /* 0x000fe4000bf66270 */
[----:B------:R-:W-:Y:S02]  /*3790*/  ISETP.GE.AND P6, PT, R194, UR9, PT ;  /* 0x00000009c2007c0c */ /* 0x000fe4000bfc6270 */
[----:B------:R-:W-:Y:S02]  /*37a0*/  PRMT R194, RZ, 0x7610, R194 ;  /* 0x00007610ffc27816 */ /* 0x000fe400000000c2 */
[C---:B0-----:R-:W-:Y:S01]  /*37b0*/  LEA.HI.X.SX32 R59, R207.reuse, R90, 0x1, P5 ;  /* 0x0000005acf3b7211 */ /* 0x041fe200028f0eff */
[--C-:B------:R-:W-:Y:S01]  /*37c0*/  IMAD.IADD R58, R207, 0x1, R0.reuse ;  /* 0x00000001cf3a7824 */ /* 0x100fe200078e0200 */
[C---:B------:R-:W-:Y:S01]  /*37d0*/  IADD3 RZ, P5, PT, R252.reuse, R0, RZ ;  /* 0x00000000fcff7210 */ /* 0x040fe20007fbe0ff */
[C---:B------:R-:W-:Y:S01]  /*37e0*/  IMAD.IADD R60, R252.reuse, 0x1, R0 ;  /* 0x00000001fc3c7824 */ /* 0x040fe200078e0200 */
[----:B------:R-:W-:Y:S01]  /*37f0*/  PRMT R195, RZ, 0x7610, R195 ;  /* 0x00007610ffc37816 */ /* 0x000fe200000000c3 */
[C---:B-----5:R-:W-:Y:S01]  /*3800*/  IMAD R200, R125.reuse, R200, RZ ;  /* 0x000000c87dc87224 */ /* 0x060fe200078e02ff */
[----:B------:R-:W-:Y:S01]  /*3810*/  LEA.HI.X.SX32 R61, R252, R90, 0x1, P5 ;  /* 0x0000005afc3d7211 */ /* 0x000fe200028f0eff */
[----:B------:R0:W5:Y:S01]  /*3820*/  @!P4 LDG.E.U8 R194, desc[UR10][R58.64] ;  /* 0x0000000a3ac2c981 */ /* 0x000162000c1e1100 */
[----:B------:R-:W-:Y:S01]  /*3830*/  ISETP.GE.AND P4, PT, R125, UR9, PT ;  /* 0x000000097d007c0c */ /* 0x000fe2000bf86270 */
[----:B------:R-:W-:Y:S01]  /*3840*/  IMAD R201, R126, R201, RZ ;  /* 0x000000c97ec97224 */ /* 0x000fe200078e02ff */
[----:B------:R-:W-:Y:S01]  /*3850*/  IADD3 RZ, P5, PT, R200, R0, RZ ;  /* 0x00000000c8ff7210 */ /* 0x000fe20007fbe0ff */
[----:B------:R1:W2:Y:S01]  /*3860*/  @!P3 LDG.E.U8 R195, desc[UR10][R60.64] ;  /* 0x0000000a3cc3b981 */ /* 0x0002a2000c1e1100 */
[----:B------:R-:W-:-:S02]  /*3870*/  ISETP.GE.AND P3, PT, R126, UR9, PT ;  /* 0x000000097e007c0c */ /* 0x000fc4000bf66270 */
[----:B------:R-:W-:Y:S02]  /*3880*/  PRMT R198, RZ, 0x7610, R198 ;  /* 0x00007610ffc67816 */ /* 0x000fe400000000c6 */
[C---:B0-----:R-:W-:Y:S01]  /*3890*/  LEA.HI.X.SX32 R59, R200.reuse, R90, 0x1, P5 ;  /* 0x0000005ac83b7211 */ /* 0x041fe200028f0eff */
[--C-:B------:R-:W-:Y:S01]  /*38a0*/  IMAD.IADD R58, R200, 0x1, R0.reuse ;  /* 0x00000001c83a7824 */ /* 0x100fe200078e0200 */
[C---:B------:R-:W-:Y:S02]  /*38b0*/  IADD3 RZ, P5, PT, R201.reuse, R0, RZ ;  /* 0x00000000c9ff7210 */ /* 0x040fe40007fbe0ff */
[----:B------:R-:W-:Y:S01]  /*38c0*/  PRMT R199, RZ, 0x7610, R199 ;  /* 0x00007610ffc77816 */ /* 0x000fe200000000c7 */
[C---:B-1----:R-:W-:Y:S01]  /*38d0*/  IMAD.IADD R60, R201.reuse, 0x1, R0 ;  /* 0x00000001c93c7824 */ /* 0x042fe200078e0200 */
[----:B------:R-:W-:Y:S01]  /*38e0*/  LOP3.LUT R200, R2, 0x6c, RZ, 0xfc, !PT ;  /* 0x0000006c02c87812 */ /* 0x000fe200078efcff */
[----:B------:R0:W2:Y:S01]  /*38f0*/  @!P4 LDG.E.U8 R198, desc[UR10][R58.64] ;  /* 0x0000000a3ac6c981 */ /* 0x0000a2000c1e1100 */
[----:B------:R-:W-:-:S02]  /*3900*/  LEA.HI.X.SX32 R61, R201, R90, 0x1, P5 ;  /* 0x0000005ac93d7211 */ /* 0x000fc400028f0eff */
[----:B------:R-:W-:Y:S02]  /*3910*/  IADD3 RZ, P5, PT, R140, R0, RZ ;  /* 0x000000008cff7210 */ /* 0x000fe40007fbe0ff */
[----:B------:R-:W-:Y:S01]  /*3920*/  LOP3.LUT R201, R2, 0x6e, RZ, 0xfc, !PT ;  /* 0x0000006e02c97812 */ /* 0x000fe200078efcff */
[----:B------:R-:W5:Y:S01]  /*3930*/  @!P3 LDG.E.U8 R199, desc[UR10][R60.64] ;  /* 0x0000000a3cc7b981 */ /* 0x000f62000c1e1100 */
[----:B------:R-:W-:Y:S02]  /*3940*/  ISETP.GE.AND P4, PT, R200, UR9, PT ;  /* 0x00000009c8007c0c */ /* 0x000fe4000bf86270 */
[----:B------:R-:W-:Y:S01]  /*3950*/  PRMT R200, RZ, 0x7610, R200 ;  /* 0x00007610ffc87816 */ /* 0x000fe200000000c8 */
[C---:B0-----:R-:W-:Y:S01]  /*3960*/  IMAD.IADD R58, R140.reuse, 0x1, R0 ;  /* 0x000000018c3a7824 */ /* 0x041fe200078e0200 */
[----:B------:R-:W-:Y:S02]  /*3970*/  LEA.HI.X.SX32 R59, R140, R90, 0x1, P5 ;  /* 0x0000005a8c3b7211 */ /* 0x000fe400028f0eff */
[----:B------:R-:W-:-:S02]  /*3980*/  ISETP.GE.AND P3, PT, R201, UR9, PT ;  /* 0x00000009c9007c0c */ /* 0x000fc4000bf66270 */
[----:B------:R-:W-:Y:S01]  /*3990*/  LOP3.LUT R201, R2, 0x70, RZ, 0xfc, !PT ;  /* 0x0000007002c97812 */ /* 0x000fe200078efcff */
[----:B------:R0:W5:Y:S01]  /*39a0*/  @!P1 LDG.E.U8 R200, desc[UR10][R58.64] ;  /* 0x0000000a3ac89981 */ /* 0x000162000c1e1100 */
[----:B------:R-:W-:Y:S02]  /*39b0*/  IADD3 RZ, P5, PT, R139, R0, RZ ;  /* 0x000000008bff7210 */ /* 0x000fe40007fbe0ff */
[----:B------:R-:W-:Y:S02]  /*39c0*/  ISETP.GE.AND P1, PT, R201, UR9, PT ;  /* 0x00000009c9007c0c */ /* 0x000fe4000bf26270 */
[----:B------:R-:W-:Y:S02]  /*39d0*/  PRMT R201, RZ, 0x7610, R201 ;  /* 0x00007610ffc97816 */ /* 0x000fe400000000c9 */
[C---:B0-----:R-:W-:Y:S01]  /*39e0*/  LEA.HI.X.SX32 R59, R139.reuse, R90, 0x1, P5 ;  /* 0x0000005a8b3b7211 */ /* 0x041fe200028f0eff */
[--C-:B------:R-:W-:Y:S01]  /*39f0*/  IMAD.IADD R58, R139, 0x1, R0.reuse ;  /* 0x000000018b3a7824 */ /* 0x100fe200078e0200 */
[C---:B------:R-:W-:Y:S01]  /*3a00*/  IADD3 RZ, P5, PT, R138.reuse, R0, RZ ;  /* 0x000000008aff7210 */ /* 0x040fe20007fbe0ff */
[----:B------:R-:W-:Y:S01]  /*3a10*/  IMAD.IADD R60, R138, 0x1, R0 ;  /* 0x000000018a3c7824 */ /* 0x000fe200078e0200 */
[----:B------:R-:W-:-:S02]  /*3a20*/  PRMT R202, RZ, 0x7610, R202 ;  /* 0x00007610ffca7816 */ /* 0x000fc400000000ca */
[----:B------:R-:W-:Y:S01]  /*3a30*/  LEA.HI.X.SX32 R61, R138, R90, 0x1, P5 ;  /* 0x0000005a8a3d7211 */ /* 0x000fe200028f0eff */
[----:B------:R0:W5:Y:S01]  /*3a40*/  @!P0 LDG.E.U8 R201, desc[UR10][R58.64] ;  /* 0x0000000a3ac98981 */ /* 0x000162000c1e1100 */
[CC--:B------:R-:W-:Y:S02]  /*3a50*/  IADD3 RZ, P0, PT, R136.reuse, R0.reuse, RZ ;  /* 0x0000000088ff7210 */ /* 0x0c0fe40007f1e0ff */
[C---:B------:R-:W-:Y:S01]  /*3a60*/  IADD3 RZ, P5, PT, R137.reuse, R0, RZ ;  /* 0x0000000089ff7210 */ /* 0x040fe20007fbe0ff */
[----:B------:R1:W5:Y:S01]  /*3a70*/  @!P2 LDG.E.U8 R202, desc[UR10][R60.64] ;  /* 0x0000000a3ccaa981 */ /* 0x000362000c1e1100 */
[----:B------:R-:W-:Y:S02]  /*3a80*/  PRMT R204, RZ, 0x7610, R204 ;  /* 0x00007610ffcc7816 */ /* 0x000fe400000000cc */
[----:B------:R-:W-:Y:S01]  /*3a90*/  PRMT R203, RZ, 0x7610, R203 ;  /* 0x00007610ffcb7816 */ /* 0x000fe200000000cb */
[C-C-:B0-----:R-:W-:Y:S01]  /*3aa0*/  IMAD.IADD R58, R137.reuse, 0x1, R0.reuse ;  /* 0x00000001893a7824 */ /* 0x141fe200078e0200 */
[-C--:B------:R-:W-:Y:S01]  /*3ab0*/  LEA.HI.X.SX32 R59, R137, R90.reuse, 0x1, P5 ;  /* 0x0000005a893b7211 */ /* 0x080fe200028f0eff */
[C---:B-1----:R-:W-:Y:S01]  /*3ac0*/  IMAD.IADD R60, R136.reuse, 0x1, R0 ;  /* 0x00000001883c7824 */ /* 0x042fe200078e0200 */
[----:B------:R-:W-:-:S03]  /*3ad0*/  LEA.HI.X.SX32 R61, R136, R90, 0x1, P0 ;  /* 0x0000005a883d7211 */ /* 0x000fc600000f0eff */
[----:B------:R0:W5:Y:S01]  /*3ae0*/  @!P6 LDG.E.U8 R203, desc[UR10][R58.64] ;  /* 0x0000000a3acbe981 */ /* 0x000162000c1e1100 */
[----:B------:R-:W-:-:S03]  /*3af0*/  IADD3 RZ, P0, PT, R135, R0, RZ ;  /* 0x0000000087ff7210 */ /* 0x000fc60007f1e0ff */
[----:B------:R1:W5:Y:S01]  /*3b00*/  @!P4 LDG.E.U8 R204, desc[UR10][R60.64] ;  /* 0x0000000a3cccc981 */ /* 0x000362000c1e1100 */
[----:B------:R-:W-:Y:S01]  /*3b10*/  LOP3.LUT R205, R2, 0x72, RZ, 0xfc, !PT ;  /* 0x0000007202cd7812 */ /* 0x000fe200078efcff */
[C---:B0-----:R-:W-:Y:S01]  /*3b20*/  IMAD.IADD R58, R135.reuse, 0x1, R0 ;  /* 0x00000001873a7824 */ /* 0x041fe200078e0200 */
[----:B------:R-:W-:Y:S02]  /*3b30*/  LEA.HI.X.SX32 R59, R135, R90, 0x1, P0 ;  /* 0x0000005a873b7211 */ /* 0x000fe400000f0eff */
[----:B-1----:R-:W-:Y:S02]  /*3b40*/  PRMT R60, RZ, 0x7610, R60 ;  /* 0x00007610ff3c7816 */ /* 0x002fe4000000003c */
[----:B------:R-:W-:Y:S02]  /*3b50*/  IADD3 RZ, P0, PT, R134, R0, RZ ;  /* 0x0000000086ff7210 */ /* 0x000fe40007f1e0ff */
[----:B------:R-:W-:Y:S02]  /*3b60*/  ISETP.GE.AND P2, PT, R205, UR9, PT ;  /* 0x00000009cd007c0c */ /* 0x000fe4000bf46270 */
[----:B------:R0:W5:Y:S01]  /*3b70*/  @!P3 LDG.E.U8 R60, desc[UR10][R58.64] ;  /* 0x0000000a3a3cb981 */ /* 0x000162000c1e1100 */
[----:B------:R-:W-:-:S02]  /*3b80*/  PRMT R61, RZ, 0x7610, R61 ;  /* 0x00007610ff3d7816 */ /* 0x000fc4000000003d */
[----:B------:R-:W-:Y:S02]  /*3b90*/  LOP3.LUT R208, R2, 0x74, RZ, 0xfc, !PT ;  /* 0x0000007402d07812 */ /* 0x000fe400078efcff */
[----:B------:R-:W-:Y:S01]  /*3ba0*/  PRMT R205, RZ, 0x7610, R205 ;  /* 0x00007610ffcd7816 */ /* 0x000fe200000000cd */
[C---:B0-----:R-:W-:Y:S01]  /*3bb0*/  IMAD.IADD R58, R134.reuse, 0x1, R0 ;  /* 0x00000001863a7824 */ /* 0x041fe200078e0200 */
[----:B------:R-:W-:Y:S02]  /*3bc0*/  LEA.HI.X.SX32 R59, R134, R90, 0x1, P0 ;  /* 0x0000005a863b7211 */ /* 0x000fe400000f0eff */
[----:B------:R-:W-:-:S03]  /*3bd0*/  IADD3 RZ, P0, PT, R133, R0, RZ ;  /* 0x0000000085ff7210 */ /* 0x000fc60007f1e0ff */
[----:B------:R0:W5:Y:S01]  /*3be0*/  @!P1 LDG.E.U8 R61, desc[UR10][R58.64] ;  /* 0x0000000a3a3d9981 */ /* 0x000162000c1e1100 */
[----:B------:R-:W-:Y:S02]  /*3bf0*/  ISETP.GE.AND P1, PT, R208, UR9, PT ;  /* 0x00000009d0007c0c */ /* 0x000fe4000bf26270 */
[----:B------:R-:W-:Y:S01]  /*3c00*/  LOP3.LUT R208, R2, 0x76, RZ, 0xfc, !PT ;  /* 0x0000007602d07812 */ /* 0x000fe200078efcff */
[C---:B0-----:R-:W-:Y:S01]  /*3c10*/  IMAD.IADD R58, R133.reuse, 0x1, R0 ;  /* 0x00000001853a7824 */ /* 0x041fe200078e0200 */
[----:B------:R-:W-:Y:S02]  /*3c20*/  LEA.HI.X.SX32 R59, R133, R90, 0x1, P0 ;  /* 0x0000005a853b7211 */ /* 0x000fe400000f0eff */
[----:B------:R-:W-:-:S03]  /*3c30*/  IADD3 RZ, P0, PT, R132, R0, RZ ;  /* 0x0000000084ff7210 */ /* 0x000fc60007f1e0ff */
[----:B------:R0:W5:Y:S01]  /*3c40*/  @!P2 LDG.E.U8 R205, desc[UR10][R58.64] ;  /* 0x0000000a3acda981 */ /* 0x000162000c1e1100 */
[----:B------:R-:W-:Y:S02]  /*3c50*/  ISETP.GE.AND P2, PT, R208, UR9, PT ;  /* 0x00000009d0007c0c */ /* 0x000fe4000bf46270 */
[----:B------:R-:W-:Y:S02]  /*3c60*/  PRMT R208, RZ, 0x7610, R208 ;  /* 0x00007610ffd07816 */ /* 0x000fe400000000d0 */
[----:B------:R-:W-:Y:S01]  /*3c70*/  PRMT R209, RZ, 0x7610, R209 ;  /* 0x00007610ffd17816 */ /* 0x000fe200000000d1 */
[C---:B0-----:R-:W-:Y:S01]  /*3c80*/  IMAD.IADD R58, R132.reuse, 0x1, R0 ;  /* 0x00000001843a7824 */ /* 0x041fe200078e0200 */
[----:B------:R-:W-:Y:S02]  /*3c90*/  LEA.HI.X.SX32 R59, R132, R90, 0x1, P0 ;  /* 0x0000005a843b7211 */ /* 0x000fe400000f0eff */
[----:B------:R-:W-:-:S03]  /*3ca0*/  IADD3 RZ, P0, PT, R131, R0, RZ ;  /* 0x0000000083ff7210 */ /* 0x000fc60007f1e0ff */
[----:B------:R0:W5:Y:S02]  /*3cb0*/  @!P1 LDG.E.U8 R208, desc[UR10][R58.64] ;  /* 0x0000000a3ad09981 */ /* 0x000164000c1e1100 */
[C---:B0-----:R-:W-:Y:S01]  /*3cc0*/  IMAD.IADD R58, R131.reuse, 0x1, R0 ;  /* 0x00000001833a7824 */ /* 0x041fe200078e0200 */
[----:B------:R-:W-:-:S05]  /*3cd0*/  LEA.HI.X.SX32 R59, R131, R90, 0x1, P0 ;  /* 0x0000005a833b7211 */ /* 0x000fca00000f0eff */
[----:B------:R0:W5:Y:S01]  /*3ce0*/  @!P2 LDG.E.U8 R209, desc[UR10][R58.64] ;  /* 0x0000000a3ad1a981 */ /* 0x000162000c1e1100 */
[----:B------:R-:W-:Y:S02]  /*3cf0*/  IADD3 RZ, P0, PT, R130, R0, RZ ;  /* 0x0000000082ff7210 */ /* 0x000fe40007f1e0ff */
[----:B0-----:R-:W-:-:S04]  /*3d00*/  LOP3.LUT R58, R2, 0x78, RZ, 0xfc, !PT ;  /* 0x00000078023a7812 */ /* 0x001fc800078efcff */
[----:B------:R-:W-:Y:S02]  /*3d10*/  ISETP.GE.AND P1, PT, R58, UR9, PT ;  /* 0x000000093a007c0c */ /* 0x000fe4000bf26270 */
[----:B------:R-:W-:Y:S02]  /*3d20*/  LOP3.LUT R58, R2, 0x7a, RZ, 0xfc, !PT ;  /* 0x0000007a023a7812 */ /* 0x000fe400078efcff */
[----:B------:R-:W-:Y:S02]  /*3d30*/  PRMT R210, RZ, 0x7610, R210 ;  /* 0x00007610ffd27816 */ /* 0x000fe400000000d2 */
[----:B------:R-:W-:Y:S01]  /*3d40*/  ISETP.GE.AND P2, PT, R58, UR9, PT ;  /* 0x000000093a007c0c */ /* 0x000fe2000bf46270 */
[C---:B------:R-:W-:Y:S01]  /*3d50*/  IMAD.IADD R58, R130.reuse, 0x1, R0 ;  /* 0x00000001823a7824 */ /* 0x040fe200078e0200 */
[----:B------:R-:W-:Y:S02]  /*3d60*/  LEA.HI.X.SX32 R59, R130, R90, 0x1, P0 ;  /* 0x0000005a823b7211 */ /* 0x000fe400000f0eff */
[----:B------:R-:W-:-:S02]  /*3d70*/  IADD3 RZ, P0, PT, R129, R0, RZ ;  /* 0x0000000081ff7210 */ /* 0x000fc40007f1e0ff */
[----:B------:R-:W-:Y:S01]  /*3d80*/  PRMT R211, RZ, 0x7610, R211 ;  /* 0x00007610ffd37816 */ /* 0x000fe200000000d3 */
        /* <DEDUP_REMOVED lines=18> */
[----:B------:R-:W0:Y:S01]  /*3eb0*/  S2R R214, SR_TID.X ;  /* 0x0000000000d67919 */ /* 0x000e220000002100 */
[----:B------:R-:W1:Y:S01]  /*3ec0*/  S2UR UR7, SR_CgaCtaId ;  /* 0x00000000000779c3 */ /* 0x000e620000008800 */
[----:B------:R-:W-:Y:S02]  /*3ed0*/  UMOV UR6, 0x400 ;  /* 0x0000040000067882 */ /* 0x000fe40000000000 */
[----:B-1----:R-:W-:Y:S01]  /*3ee0*/  ULEA UR6, UR7, UR6, 0x18 ;  /* 0x0000000607067291 */ /* 0x002fe2000f8ec0ff */
[----:B0-----:R-:W-:-:S04]  /*3ef0*/  LOP3.LUT R58, R214, 0x3f, RZ, 0xc0, !PT ;  /* 0x0000003fd63a7812 */ /* 0x001fc800078ec0ff */
[----:B------:R-:W-:Y:S06]  /*3f00*/  BAR.SYNC.DEFER_BLOCKING 0x0 ;  /* 0x0000000000007b1d */ /* 0x000fec0000010000 */
[----:B---3--:R0:W-:Y:S04]  /*3f10*/  STS.U8 [R58+UR6+0x200], R76 ;  /* 0x0002004c3a007988 */ /* 0x0081e80008000006 */
[----:B------:R1:W-:Y:S01]  /*3f20*/  STS.U8 [R58+UR6+0x40], R62 ;  /* 0x0000403e3a007988 */ /* 0x0003e20008000006 */
[----:B0-----:R-:W-:-:S03]  /*3f30*/  LOP3.LUT R76, R58, 0x8, RZ, 0x3c, !PT ;  /* 0x000000083a4c7812 */ /* 0x001fc600078e3cff */
[----:B----4-:R-:W-:Y:S01]  /*3f40*/  STS.U8 [R58+UR6], R57 ;  /* 0x000000393a007988 */ /* 0x010fe20008000006 */
[----:B-1----:R-:W-:-:S03]  /*3f50*/  LOP3.LUT R62, R214, 0x3f, RZ, 0xc0, !PT ;  /* 0x0000003fd63e7812 */ /* 0x002fc600078ec0ff */
[----:B------:R0:W-:Y:S04]  /*3f60*/  STS.U8 [R58+UR6+0x240], R77 ;  /* 0x0002404d3a007988 */ /* 0x0001e80008000006 */
[----:B------:R-:W-:Y:S04]  /*3f70*/  STS.U8 [R58+UR6+0x400], R141 ;  /* 0x0004008d3a007988 */ /* 0x000fe80008000006 */
[----:B------:R-:W-:Y:S04]  /*3f80*/  STS.U8 [R58+UR6+0x440], R142 ;  /* 0x0004408e3a007988 */ /* 0x000fe80008000006 */
[----:B------:R-:W-:Y:S01]  /*3f90*/  STS.U8 [R58+UR6+0x600], R157 ;  /* 0x0006009d3a007988 */ /* 0x000fe20008000006 */
[----:B0-----:R-:W-:-:S03]  /*3fa0*/  LOP3.LUT R77, R62, 0x18, RZ, 0x3c, !PT ;  /* 0x000000183e4d7812 */ /* 0x001fc600078e3cff */
[----:B------:R-:W-:Y:S04]  /*3fb0*/  STS.U8 [R58+UR6+0x640], R158 ;  /* 0x0006409e3a007988 */ /* 0x000fe80008000006 */
[----:B------:R-:W-:Y:S04]  /*3fc0*/  STS.U8 [R58+UR6+0x800], R173 ;  /* 0x000800ad3a007988 */ /* 0x000fe80008000006 */
[----:B------:R-:W-:Y:S04]  /*3fd0*/  STS.U8 [R58+UR6+0x840], R174 ;  /* 0x000840ae3a007988 */ /* 0x000fe80008000006 */
[----:B--2---:R-:W-:Y:S04]  /*3fe0*/  STS.U8 [R58+UR6+0xa00], R188 ;  /* 0x000a00bc3a007988 */ /* 0x004fe80008000006 */
[----:B------:R-:W-:Y:S04]  /*3ff0*/  STS.U8 [R58+UR6+0xa40], R189 ;  /* 0x000a40bd3a007988 */ /* 0x000fe80008000006 */
[----:B------:R-:W-:Y:S04]  /*4000*/  STS.U8 [R58+UR6+0xc00], R198 ;  /* 0x000c00c63a007988 */ /* 0x000fe80008000006 */
[----:B-----5:R-:W-:Y:S01]  /*4010*/  STS.U8 [R58+UR6+0xc40], R199 ;  /* 0x000c40c73a007988 */ /* 0x020fe20008000006 */
[----:B------:R-:W-:-:S02]  /*4020*/  ISETP.GE.AND P1, PT, R62, UR9, PT ;  /* 0x000000093e007c0c */ /* 0x000fc4000bf26270 */
[----:B------:R-:W-:-:S04]  /*4030*/  LOP3.LUT R59, R62, 0x40, RZ, 0xfc, !PT ;  /* 0x000000403e3b7812 */ /* 0x000fc800078efcff */
[----:B------:R-:W-:Y:S01]  /*4040*/  ISETP.GE.AND P0, PT, R59, UR9, PT ;  /* 0x000000093b007c0c */ /* 0x000fe2000bf06270 */
[----:B------:R-:W-:Y:S04]  /*4050*/  STS.U8 [R58+UR6+0xe00], R61 ;  /* 0x000e003d3a007988 */ /* 0x000fe80008000006 */
[----:B------:R-:W-:Y:S04]  /*4060*/  STS.U8 [R58+UR6+0xe40], R205 ;  /* 0x000e40cd3a007988 */ /* 0x000fe80008000006 */
[----:B------:R0:W-:Y:S04]  /*4070*/  STS.U8 [R76+UR6+0xc0], R63 ;  /* 0x0000c03f4c007988 */ /* 0x0001e80008000006 */
[----:B------:R1:W-:Y:S01]  /*4080*/  STS.U8 [R76+UR6+0x80], R56 ;  /* 0x000080384c007988 */ /* 0x0003e20008000006 */
[----:B0-----:R-:W-:-:S03]  /*4090*/  LOP3.LUT R63, R62, 0x10, RZ, 0x3c, !PT ;  /* 0x000000103e3f7812 */ /* 0x001fc600078e3cff */
[----:B------:R-:W-:Y:S04]  /*40a0*/  STS.U8 [R76+UR6+0x280], R78 ;  /* 0x0002804e4c007988 */ /* 0x000fe80008000006 */
        /* <DEDUP_REMOVED lines=13> */
[----:B------:R0:W-:Y:S04]  /*4180*/  STS.U8 [R63+UR6+0x100], R72 ;  /* 0x000100483f007988 */ /* 0x0001e80008000006 */
[----:B------:R2:W-:Y:S04]  /*4190*/  STS.U8 [R63+UR6+0x140], R73 ;  /* 0x000140493f007988 */ /* 0x0005e80008000006 */
        /* <DEDUP_REMOVED lines=28> */
[----:B------:R-:W-:Y:S04]  /*4360*/  STS.U8 [R77+UR6+0xf80], R212 ;  /* 0x000f80d44d007988 */ /* 0x000fe80008000006 */
[----:B------:R4:W-:Y:S01]  /*4370*/  STS.U8 [R77+UR6+0xfc0], R213 ;  /* 0x000fc0d54d007988 */ /* 0x0009e20008000006 */
[----:B-1----:R-:W-:-:S02]  /*4380*/  IADD3 R56, P2, PT, R88, UR12, RZ ;  /* 0x0000000c58387c10 */ /* 0x002fc4000ff5e0ff */
[----:B------:R-:W-:Y:S02]  /*4390*/  IADD3 R58, P3, PT, R28, UR12, RZ ;  /* 0x0000000c1c3a7c10 */ /* 0x000fe4000ff7e0ff */
[----:B0-----:R-:W-:Y:S02]  /*43a0*/  PRMT R72, RZ, 0x7610, R72 ;  /* 0x00007610ff487816 */ /* 0x001fe40000000048 */
[----:B--2---:R-:W-:Y:S02]  /*43b0*/  PRMT R73, RZ, 0x7610, R73 ;  /* 0x00007610ff497816 */ /* 0x004fe40000000049 */
[----:B------:R-:W-:Y:S01]  /*43c0*/  IADD3.X R57, PT, PT, R96, UR13, RZ, P2, !PT ;  /* 0x0000000d60397c10 */ /* 0x000fe200097fe4ff */
[----:B------:R-:W-:Y:S01]  /*43d0*/  BAR.SYNC.DEFER_BLOCKING 0x0 ;  /* 0x0000000000007b1d */ /* 0x000fe20000010000 */
[----:B------:R-:W-:Y:S02]  /*43e0*/  IADD3.X R59, PT, PT, R41, UR13, RZ, P3, !PT ;  /* 0x0000000d293b7c10 */ /* 0x000fe40009ffe4ff */
[----:B---3--:R-:W-:-:S02]  /*43f0*/  IADD3 R60, P4, PT, R40, UR12, RZ ;  /* 0x0000000c283c7c10 */ /* 0x008fc4000ff9e0ff */
[----:B------:R-:W-:Y:S02]  /*4400*/  PRMT R74, RZ, 0x7610, R74 ;  /* 0x00007610ff4a7816 */ /* 0x000fe4000000004a */
[----:B------:R-:W-:Y:S02]  /*4410*/  PRMT R75, RZ, 0x7610, R75 ;  /* 0x00007610ff4b7816 */ /* 0x000fe4000000004b */
[----:B------:R-:W-:Y:S02]  /*4420*/  PRMT R76, RZ, 0x7610, R76 ;  /* 0x00007610ff4c7816 */ /* 0x000fe4000000004c */
[----:B------:R-:W-:Y:S01]  /*4430*/  IADD3.X R61, PT, PT, R53, UR13, RZ, P4, !PT ;  /* 0x0000000d353d7c10 */ /* 0x000fe2000a7fe4ff */
[----:B------:R0:W2:Y:S04]  /*4440*/  @!P1 LDG.E.U8 R72, desc[UR10][R56.64] ;  /* 0x0000000a38489981 */ /* 0x0000a8000c1e1100 */
[----:B------:R1:W3:Y:S04]  /*4450*/  @!P1 LDG.E.U8 R73, desc[UR10][R58.64] ;  /* 0x0000000a3a499981 */ /* 0x0002e8000c1e1100 */
[----:B------:R5:W2:Y:S01]  /*4460*/  @!P1 LDG.E.U8 R76, desc[UR10][R60.64] ;  /* 0x0000000a3c4c9981 */ /* 0x000aa2000c1e1100 */
[----:B0-----:R-:W-:-:S02]  /*4470*/  IADD3 R56, P2, PT, R32, UR12, RZ ;  /* 0x0000000c20387c10 */ /* 0x001fc4000ff5e0ff */
[----:B-1----:R-:W-:Y:S02]  /*4480*/  IADD3 R58, P3, PT, R36, UR12, RZ ;  /* 0x0000000c243a7c10 */ /* 0x002fe4000ff7e0ff */
[----:B------:R-:W-:Y:S02]  /*4490*/  IADD3.X R57, PT, PT, R45, UR13, RZ, P2, !PT ;  /* 0x0000000d2d397c10 */ /* 0x000fe400097fe4ff */
[----:B------:R-:W-:Y:S02]  /*44a0*/  IADD3.X R59, PT, PT, R49, UR13, RZ, P3, !PT ;  /* 0x0000000d313b7c10 */ /* 0x000fe40009ffe4ff */
[----:B-----5:R-:W-:Y:S01]  /*44b0*/  IADD3 R60, P4, PT, R52, UR12, RZ ;  /* 0x0000000c343c7c10 */ /* 0x020fe2000ff9e0ff */
[----:B------:R0:W5:Y:S04]  /*44c0*/  @!P1 LDG.E.U8 R74, desc[UR10][R56.64] ;  /* 0x0000000a384a9981 */ /* 0x000168000c1e1100 */
[----:B------:R1:W2:Y:S01]  /*44d0*/  @!P1 LDG.E.U8 R75, desc[UR10][R58.64] ;  /* 0x0000000a3a4b9981 */ /* 0x0002a2000c1e1100 */
[----:B------:R-:W-:-:S02]  /*44e0*/  PRMT R78, RZ, 0x7610, R78 ;  /* 0x00007610ff4e7816 */ /* 0x000fc4000000004e */
[----:B----4-:R-:W-:Y:S02]  /*44f0*/  PRMT R77, RZ, 0x7610, R77 ;  /* 0x00007610ff4d7816 */ /* 0x010fe4000000004d */
[----:B0-----:R-:W-:Y:S02]  /*4500*/  IADD3 R56, P2, PT, R44, UR12, RZ ;  /* 0x0000000c2c387c10 */ /* 0x001fe4000ff5e0ff */
[----:B-1----:R-:W-:Y:S02]  /*4510*/  IADD3 R58, P3, PT, R48, UR12, RZ ;  /* 0x0000000c303a7c10 */ /* 0x002fe4000ff7e0ff */
[----:B------:R-:W-:Y:S02]  /*4520*/  PRMT R79, RZ, 0x7610, R79 ;  /* 0x00007610ff4f7816 */ /* 0x000fe4000000004f */
[----:B------:R-:W-:Y:S02]  /*4530*/  IADD3.X R57, PT, PT, R85, UR13, RZ, P2, !PT ;  /* 0x0000000d55397c10 */ /* 0x000fe400097fe4ff */
[----:B------:R-:W-:-:S02]  /*4540*/  IADD3.X R59, PT, PT, R89, UR13, RZ, P3, !PT ;  /* 0x0000000d593b7c10 */ /* 0x000fc40009ffe4ff */
[----:B------:R-:W-:Y:S01]  /*4550*/  IADD3.X R61, PT, PT, R92, UR13, RZ, P4, !PT ;  /* 0x0000000d5c3d7c10 */ /* 0x000fe2000a7fe4ff */
[----:B------:R0:W4:Y:S04]  /*4560*/  @!P1 LDG.E.U8 R78, desc[UR10][R56.64] ;  /* 0x0000000a384e9981 */ /* 0x000128000c1e1100 */
[----:B------:R1:W2:Y:S04]  /*4570*/  @!P1 LDG.E.U8 R77, desc[UR10][R58.64] ;  /* 0x0000000a3a4d9981 */ /* 0x0002a8000c1e1100 */
[----:B------:R1:W2:Y:S01]  /*4580*/  @!P1 LDG.E.U8 R79, desc[UR10][R60.64] ;  /* 0x0000000a3c4f9981 */ /* 0x0002a2000c1e1100 */
[----:B0-----:R-:W-:-:S02]  /*4590*/  IADD3 R56, P2, PT, R84, UR12, RZ ;  /* 0x0000000c54387c10 */ /* 0x001fc4000ff5e0ff */
[----:B-1----:R-:W-:Y:S02]  /*45a0*/  IADD3 R58, P3, PT, R24, UR12, RZ ;  /* 0x0000000c183a7c10 */ /* 0x002fe4000ff7e0ff */
[----:B------:R-:W-:Y:S02]  /*45b0*/  IADD3 R60, P4, PT, R20, UR12, RZ ;  /* 0x0000000c143c7c10 */ /* 0x000fe4000ff9e0ff */
[----:B------:R-:W-:Y:S02]  /*45c0*/  PRMT R82, RZ, 0x7610, R82 ;  /* 0x00007610ff527816 */ /* 0x000fe40000000052 */
[----:B------:R-:W-:Y:S02]  /*45d0*/  PRMT R81, RZ, 0x7610, R81 ;  /* 0x00007610ff517816 */ /* 0x000fe40000000051 */
[----:B------:R-:W-:Y:S02]  /*45e0*/  PRMT R80, RZ, 0x7610, R80 ;  /* 0x00007610ff507816 */ /* 0x000fe40000000050 */
[----:B------:R-:W-:-:S02]  /*45f0*/  IADD3.X R57, PT, PT, R94, UR13, RZ, P2, !PT ;  /* 0x0000000d5e397c10 */ /* 0x000fc400097fe4ff */
[----:B------:R-:W-:Y:S02]  /*4600*/  IADD3.X R59, PT, PT, R37, UR13, RZ, P3, !PT ;  /* 0x0000000d253b7c10 */ /* 0x000fe40009ffe4ff */
[----:B------:R-:W-:Y:S01]  /*4610*/  IADD3.X R61, PT, PT, R33, UR13, RZ, P4, !PT ;  /* 0x0000000d213d7c10 */ /* 0x000fe2000a7fe4ff */
[----:B------:R0:W2:Y:S04]  /*4620*/  @!P1 LDG.E.U8 R82, desc[UR10][R56.64] ;  /* 0x0000000a38529981 */ /* 0x0000a8000c1e1100 */
        /* <DEDUP_REMOVED lines=83> */
[----:B------:R-:W2:Y:S04]  /*4b60*/  @!P1 LDG.E.U8 R249, desc[UR10][R56.64] ;  /* 0x0000000a38f99981 */ /* 0x000ea8000c1e1100 */
[----:B------:R0:W2:Y:S04]  /*4b70*/  @!P0 LDG.E.U8 R250, desc[UR10][R58.64] ;  /* 0x0000000a3afa8981 */ /* 0x0000a8000c1e1100 */
[----:B------:R-:W2:Y:S01]  /*4b80*/  @!P0 LDG.E.U8 R251, desc[UR10][R60.64] ;  /* 0x0000000a3cfb8981 */ /* 0x000ea2000c1e1100 */
[----:B------:R-:W1:Y:S01]  /*4b90*/  S2R R141, SR_TID.X ;  /* 0x00000000008d7919 */ /* 0x000e620000002100 */
[----:B0-----:R-:W0:Y:S01]  /*4ba0*/  S2R R59, SR_TID.X ;  /* 0x00000000003b7919 */ /* 0x001e220000002100 */
[----:B------:R-:W0:Y:S01]  /*4bb0*/  S2UR UR8, SR_CgaCtaId ;  /* 0x00000000000879c3 */ /* 0x000e220000008800 */
[----:B------:R-:W-:Y:S01]  /*4bc0*/  UMOV UR7, 0x400 ;  /* 0x0000040000077882 */ /* 0x000fe20000000000 */
[----:B-1----:R-:W-:-:S02]  /*4bd0*/  LOP3.LUT R141, R141, 0x20, RZ, 0xc0, !PT ;  /* 0x000000208d8d7812 */ /* 0x002fc400078ec0ff */
[----:B0-----:R-:W-:Y:S02]  /*4be0*/  LOP3.LUT R142, R59, 0x3, RZ, 0xc0, !PT ;  /* 0x000000033b8e7812 */ /* 0x001fe400078ec0ff */
[----:B------:R-:W-:Y:S02]  /*4bf0*/  SHF.R.U32.HI R143, RZ, 0x2, R59 ;  /* 0x00000002ff8f7819 */ /* 0x000fe4000001163b */
[----:B------:R-:W-:Y:S01]  /*4c00*/  SHF.R.U32.HI R56, RZ, 0x1, R141 ;  /* 0x00000001ff387819 */ /* 0x000fe2000001168d */
[----:B------:R-:W-:Y:S01]  /*4c10*/  IMAD R57, R142, 0x88, RZ ;  /* 0x000000888e397824 */ /* 0x000fe200078e02ff */
[----:B------:R-:W-:Y:S01]  /*4c20*/  SGXT.U32 R143, R143, 0x3 ;  /* 0x000000038f8f781a */ /* 0x000fe20000000000 */
[----:B------:R-:W-:-:S03]  /*4c30*/  ULEA UR7, UR8, UR7, 0x18 ;  /* 0x0000000708077291 */ /* 0x000fc6000f8ec0ff */
[----:B------:R-:W-:-:S04]  /*4c40*/  LOP3.LUT R57, R143, R57, R56, 0xf6, !PT ;  /* 0x000000398f397212 */ /* 0x000fc800078ef638 */
[----:B------:R-:W-:Y:S02]  /*4c50*/  LOP3.LUT R56, R57, 0x8, RZ, 0x3c, !PT ;  /* 0x0000000839387812 */ /* 0x000fe400078e3cff */
[----:B------:R-:W-:Y:S04]  /*4c60*/  LDS.U8 R241, [R57+UR7] ;  /* 0x0000000739f17984 */ /* 0x000fe80008000000 */
[----:B------:R-:W0:Y:S04]  /*4c70*/  LDS.U8 R242, [R57+UR7+0x20] ;  /* 0x0000200739f27984 */ /* 0x000e280008000000 */
[----:B------:R-:W-:Y:S04]  /*4c80*/  LDS.U8 R227, [R57+UR7+0x40] ;  /* 0x0000400739e37984 */ /* 0x000fe80008000000 */
[----:B------:R-:W-:Y:S04]  /*4c90*/  LDS.U8 R228, [R57+UR7+0x60] ;  /* 0x0000600739e47984 */ /* 0x000fe80008000000 */
[----:B------:R-:W-:Y:S04]  /*4ca0*/  LDS.U8 R243, [R57+UR7+0x200] ;  /* 0x0002000739f37984 */ /* 0x000fe80008000000 */
[----:B------:R-:W1:Y:S04]  /*4cb0*/  LDS.U8 R244, [R57+UR7+0x220] ;  /* 0x0002200739f47984 */ /* 0x000e680008000000 */
[----:B------:R-:W-:Y:S04]  /*4cc0*/  LDS.U8 R229, [R57+UR7+0x240] ;  /* 0x0002400739e57984 */ /* 0x000fe80008000000 */
        /* <DEDUP_REMOVED lines=25> */
[----:B------:R-:W-:Y:S04]  /*4e60*/  LDS.U8 R245, [R56+UR7] ;  /* 0x0000000738f57984 */ /* 0x000fe80008000000 */
[----:B------:R-:W0:Y:S04]  /*4e70*/  LDS.U8 R246, [R56+UR7+0x20] ;  /* 0x0000200738f67984 */ /* 0x000e280008000000 */
[----:B------:R-:W-:Y:S04]  /*4e80*/  LDS.U8 R231, [R56+UR7+0x40] ;  /* 0x0000400738e77984 */ /* 0x000fe80008000000 */
[----:B------:R-:W-:Y:S04]  /*4e90*/  LDS.U8 R232, [R56+UR7+0x60] ;  /* 0x0000600738e87984 */ /* 0x000fe80008000000 */
[----:B------:R-:W-:Y:S04]  /*4ea0*/  LDS.U8 R247, [R56+UR7+0x200] ;  /* 0x0002000738f77984 */ /* 0x000fe80008000000 */
[----:B------:R-:W0:Y:S04]  /*4eb0*/  LDS.U8 R248, [R56+UR7+0x220] ;  /* 0x0002200738f87984 */ /* 0x000e280008000000 */
        /* <DEDUP_REMOVED lines=25> */
[----:B------:R0:W-:Y:S01]  /*5050*/  LDS.U8 R148, [R56+UR7+0xe60] ;  /* 0x000e600738947984 */ /* 0x0001e20008000000 */
[----:B------:R-:W-:Y:S01]  /*5060*/  BAR.SYNC.DEFER_BLOCKING 0x0 ;  /* 0x0000000000007b1d */ /* 0x000fe20000010000 */
[----:B0-----:R-:W-:-:S05]  /*5070*/  LOP3.LUT R56, R62, 0x20, RZ, 0x3c, !PT ;  /* 0x000000203e387812 */ /* 0x001fca00078e3cff */
[----:B--2---:R-:W-:Y:S04]  /*5080*/  STS.U8 [R62+UR7], R72 ;  /* 0x000000483e007988 */ /* 0x004fe80008000007 */
[----:B------:R-:W-:Y:S04]  /*5090*/  STS.U8 [R62+UR7+0x40], R212 ;  /* 0x000040d43e007988 */ /* 0x000fe80008000007 */
[----:B----4-:R-:W-:Y:S04]  /*50a0*/  STS.U8 [R62+UR7+0x240], R78 ;  /* 0x0002404e3e007988 */ /* 0x010fe80008000007 */
[----:B------:R-:W-:Y:S04]  /*50b0*/  STS.U8 [R62+UR7+0x200], R221 ;  /* 0x000200dd3e007988 */ /* 0x000fe80008000007 */
[----:B---3--:R-:W-:Y:S04]  /*50c0*/  STS.U8 [R62+UR7+0x400], R73 ;  /* 0x000400493e007988 */ /* 0x008fe80008000007 */
[----:B------:R-:W-:Y:S04]  /*50d0*/  STS.U8 [R62+UR7+0x440], R211 ;  /* 0x000440d33e007988 */ /* 0x000fe80008000007 */
[----:B------:R-:W-:Y:S04]  /*50e0*/  STS.U8 [R62+UR7+0x640], R83 ;  /* 0x000640533e007988 */ /* 0x000fe80008000007 */
[----:B------:R-:W-:Y:S04]  /*50f0*/  STS.U8 [R62+UR7+0x600], R226 ;  /* 0x000600e23e007988 */ /* 0x000fe80008000007 */
[----:B------:R0:W-:Y:S04]  /*5100*/  STS.U8 [R63+UR6+0x2c0], R76 ;  /* 0x0002c04c3f007988 */ /* 0x0001e80008000006 */
[----:B------:R-:W-:Y:S01]  /*5110*/  STS.U8 [R63+UR6+0x80], R82 ;  /* 0x000080523f007988 */ /* 0x000fe20008000006 */
[----:B0-----:R-:W-:-:S03]  /*5120*/  LOP3.LUT R76, R62, 0x30, RZ, 0x3c, !PT ;  /* 0x000000303e4c7812 */ /* 0x001fc600078e3cff */
[----:B------:R-:W-:Y:S04]  /*5130*/  STS.U8 [R63+UR6+0xc0], R223 ;  /* 0x0000c0df3f007988 */ /* 0x000fe80008000006 */
[----:B------:R-:W-:Y:S04]  /*5140*/  STS.U8 [R63+UR6+0x280], R222 ;  /* 0x000280de3f007988 */ /* 0x000fe80008000006 */
[----:B------:R-:W-:Y:S04]  /*5150*/  STS.U8 [R63+UR6+0x480], R81 ;  /* 0x000480513f007988 */ /* 0x000fe80008000006 */
[----:B------:R-:W-:Y:S04]  /*5160*/  STS.U8 [R63+UR6+0x4c0], R225 ;  /* 0x0004c0e13f007988 */ /* 0x000fe80008000006 */
[----:B------:R0:W-:Y:S04]  /*5170*/  STS.U8 [R63+UR6+0x6c0], R208 ;  /* 0x0006c0d03f007988 */ /* 0x0001e80008000006 */
[----:B------:R-:W-:Y:S04]  /*5180*/  STS.U8 [R63+UR6+0x680], R224 ;  /* 0x000680e03f007988 */ /* 0x000fe80008000006 */
[----:B------:R-:W-:Y:S01]  /*5190*/  STS.U8 [R56+UR7+0x100], R79 ;  /* 0x0001004f38007988 */ /* 0x000fe20008000007 */
[----:B------:R-:W-:Y:S01]  /*51a0*/  IMAD R72, R242, 0x100, R241 ;  /* 0x00000100f2487824 */ /* 0x000fe200078e02f1 */
[----:B0-----:R-:W0:Y:S02]  /*51b0*/  LDC R208, c[0x0][0x3a8] ;  /* 0x0000ea00ffd07b82 */ /* 0x001e240000000800 */
[----:B------:R-:W-:Y:S04]  /*51c0*/  STS.U8 [R56+UR7+0x140], R237 ;  /* 0x000140ed38007988 */ /* 0x000fe80008000007 */
[----:B------:R-:W-:Y:S04]  /*51d0*/  STS.U8 [R56+UR7+0x340], R75 ;  /* 0x0003404b38007988 */ /* 0x000fe80008000007 */
[----:B------:R-:W-:Y:S04]  /*51e0*/  STS.U8 [R56+UR7+0x300], R210 ;  /* 0x000300d238007988 */ /* 0x000fe80008000007 */
[----:B------:R2:W-:Y:S04]  /*51f0*/  STS.U8 [R56+UR7+0x500], R80 ;  /* 0x0005005038007988 */ /* 0x0005e80008000007 */
[----:B------:R-:W-:Y:S04]  /*5200*/  STS.U8 [R56+UR7+0x540], R236 ;  /* 0x000540ec38007988 */ /* 0x000fe80008000007 */
[----:B------:R-:W-:Y:S04]  /*5210*/  STS.U8 [R56+UR7+0x740], R209 ;  /* 0x000740d138007988 */ /* 0x000fe80008000007 */
[----:B------:R3:W-:Y:S04]  /*5220*/  STS.U8 [R56+UR7+0x700], R235 ;  /* 0x000700eb38007988 */ /* 0x0007e80008000007 */
[----:B------:R-:W-:Y:S04]  /*5230*/  STS.U8 [R76+UR7+0x180], R77 ;  /* 0x0001804d4c007988 */ /* 0x000fe80008000007 */
[----:B------:R-:W-:Y:S04]  /*5240*/  STS.U8 [R76+UR7+0x1c0], R240 ;  /* 0x0001c0f04c007988 */ /* 0x000fe80008000007 */
[----:B-----5:R1:W-:Y:S04]  /*5250*/  STS.U8 [R76+UR7+0x3c0], R74 ;  /* 0x0003c04a4c007988 */ /* 0x0203e80008000007 */
[----:B------:R-:W-:Y:S04]  /*5260*/  STS.U8 [R76+UR7+0x380], R239 ;  /* 0x000380ef4c007988 */ /* 0x000fe80008000007 */
[----:B------:R-:W-:Y:S04]  /*5270*/  STS.U8 [R76+UR7+0x580], R238 ;  /* 0x000580ee4c007988 */ /* 0x000fe80008000007 */
[----:B------:R-:W-:Y:S04]  /*5280*/  STS.U8 [R76+UR7+0x5c0], R250 ;  /* 0x0005c0fa4c007988 */ /* 0x000fe80008000007 */
[----:B------:R-:W-:Y:S04]  /*5290*/  STS.U8 [R76+UR7+0x7c0], R249 ;  /* 0x0007c0f94c007988 */ /* 0x000fe80008000007 */
[----:B------:R-:W-:Y:S01]  /*52a0*/  STS.U8 [R76+UR7+0x780], R251 ;  /* 0x000780fb4c007988 */ /* 0x000fe20008000007 */
[C---:B--2---:R-:W-:Y:S01]  /*52b0*/  LOP3.LUT R80, R59.reuse, 0x7, RZ, 0xc0, !PT ;  /* 0x000000073b507812 */ /* 0x044fe200078ec0ff */
[----:B---3--:R-:W-:-:S04]  /*52c0*/  IMAD.SHL.U32 R56, R59, 0x2, RZ ;  /* 0x000000023b387824 */ /* 0x008fc800078e00ff */
[----:B------:R-:W-:-:S05]  /*52d0*/  IMAD R80, R80, 0x90, RZ ;  /* 0x0000009050507824 */ /* 0x000fca00078e02ff */
[----:B------:R-:W-:Y:S01]  /*52e0*/  LOP3.LUT R80, R80, 0x30, R56, 0x78, !PT ;  /* 0x0000003050507812 */ /* 0x000fe200078e7838 */
[----:B------:R-:W-:Y:S06]  /*52f0*/  BAR.SYNC.DEFER_BLOCKING 0x0 ;  /* 0x0000000000007b1d */ /* 0x000fec0000010000 */
[----:B------:R-:W2:Y:S04]  /*5300*/  LDSM.16.M88.4 R56, [R80+UR7] ;  /* 0x000000075038783b */ /* 0x000ea80008000200 */
[----:B------:R-:W3:Y:S01]  /*5310*/  LDSM.16.M88.4 R60, [R80+UR7+0x400] ;  /* 0x00040007503c783b */ /* 0x000ee20008000200 */
[----:B-1----:R-:W-:-:S02]  /*5320*/  IMAD R74, R244, 0x100, R243 ;  /* 0x00000100f44a7824 */ /* 0x002fc400078e02f3 */
[----:B------:R-:W-:Y:S02]  /*5330*/  IMAD R73, R246, 0x100, R245 ;  /* 0x00000100f6497824 */ /* 0x000fe400078e02f5 */
[----:B------:R-:W-:Y:S01]  /*5340*/  IMAD R75, R248, 0x100, R247 ;  /* 0x00000100f84b7824 */ /* 0x000fe200078e02f7 */
[----:B------:R-:W-:Y:S02]  /*5350*/  F2FP.F16.E4M3.UNPACK_B R72, R72 ;  /* 0x00000048ff48723e */ /* 0x000fe400020006ff */
[----:B------:R-:W-:Y:S02]  /*5360*/  F2FP.F16.E4M3.UNPACK_B R74, R74 ;  /* 0x0000004aff4a723e */ /* 0x000fe400020006ff */
[----:B------:R-:W-:Y:S02]  /*5370*/  F2FP.F16.E4M3.UNPACK_B R73, R73 ;  /* 0x00000049ff49723e */ /* 0x000fe400020006ff */
[----:B------:R-:W-:Y:S02]  /*5380*/  F2FP.F16.E4M3.UNPACK_B R75, R75 ;  /* 0x0000004bff4b723e */ /* 0x000fe400020006ff */
[----:B--2---:R-:W-:-:S02]  /*5390*/  F2FP.F16.E4M3.UNPACK_B R76, R56 ;  /* 0x00000038ff4c723e */ /* 0x004fc400020006ff */
[----:B------:R-:W-:-:S07]  /*53a0*/  F2FP.F16.E4M3.UNPACK_B R77, R57 ;  /* 0x00000039ff4d723e */ /* 0x000fce00020006ff */
[----:B------:R-:W-:Y:S01]  /*53b0*/  HMMA.16816.F32 R76, R72, R76, R64 ;  /* 0x0000004c484c723c */ /* 0x000fe20000001840 */
[----:B---3--:R-:W-:Y:S02]  /*53c0*/  F2FP.F16.E4M3.UNPACK_B R64, R60 ;  /* 0x0000003cff40723e */ /* 0x008fe400020006ff */
[----:B------:R-:W-:-:S07]  /*53d0*/  F2FP.F16.E4M3.UNPACK_B R65, R61 ;  /* 0x0000003dff41723e */ /* 0x000fce00020006ff */
[----:B------:R-:W-:Y:S01]  /*53e0*/  HMMA.16816.F32 R64, R72, R64, R68 ;  /* 0x000000404840723c */ /* 0x000fe20000001844 */
[----:B------:R-:W-:Y:S02]  /*53f0*/  IMAD R68, R228, 0x100, R227 ;  /* 0x00000100e4447824 */ /* 0x000fe400078e02e3 */
[----:B------:R-:W-:Y:S02]  /*5400*/  IMAD R70, R230, 0x100, R229 ;  /* 0x00000100e6467824 */ /* 0x000fe400078e02e5 */
[----:B------:R-:W-:Y:S02]  /*5410*/  IMAD R69, R232, 0x100, R231 ;  /* 0x00000100e8457824 */ /* 0x000fe400078e02e7 */
[----:B------:R-:W-:Y:S01]  /*5420*/  IMAD R71, R234, 0x100, R233 ;  /* 0x00000100ea477824 */ /* 0x000fe200078e02e9 */
[----:B------:R-:W-:Y:S02]  /*5430*/  F2FP.F16.E4M3.UNPACK_B R68, R68 ;  /* 0x00000044ff44723e */ /* 0x000fe400020006ff */
[----:B------:R-:W-:-:S02]  /*5440*/  F2FP.F16.E4M3.UNPACK_B R70, R70 ;  /* 0x00000046ff46723e */ /* 0x000fc400020006ff */
[----:B------:R-:W-:Y:S02]  /*5450*/  F2FP.F16.E4M3.UNPACK_B R69, R69 ;  /* 0x00000045ff45723e */ /* 0x000fe400020006ff */
[----:B------:R-:W-:Y:S02]  /*5460*/  F2FP.F16.E4M3.UNPACK_B R71, R71 ;  /* 0x00000047ff47723e */ /* 0x000fe400020006ff */
[----:B------:R-:W-:Y:S02]  /*5470*/  F2FP.F16.E4M3.UNPACK_B R56, R56.H1 ;  /* 0x00000038ff38723e */ /* 0x000fe400030006ff */
[----:B------:R-:W-:Y:S02]  /*5480*/  F2FP.F16.E4M3.UNPACK_B R57, R57.H1 ;  /* 0x00000039ff39723e */ /* 0x000fe400030006ff */
[----:B------:R-:W-:Y:S02]  /*5490*/  F2FP.F16.E4M3.UNPACK_B R60, R60.H1 ;  /* 0x0000003cff3c723e */ /* 0x000fe400030006ff */
[----:B------:R-:W-:-:S03]  /*54a0*/  F2FP.F16.E4M3.UNPACK_B R61, R61.H1 ;  /* 0x0000003dff3d723e */ /* 0x000fc600030006ff */
[C---:B------:R-:W-:Y:S01]  /*54b0*/  HMMA.16816.F32 R76, R68.reuse, R56, R76 ;  /* 0x00000038444c723c */ /* 0x040fe2000000184c */
[----:B------:R-:W-:Y:S02]  /*54c0*/  IMAD R213, R214, 0x100, R213 ;  /* 0x00000100d6d57824 */ /* 0x000fe400078e02d5 */
[----:B------:R-:W-:Y:S02]  /*54d0*/  IMAD R215, R216, 0x100, R215 ;  /* 0x00000100d8d77824 */ /* 0x000fe400078e02d7 */
[----:B------:R-:W-:Y:S02]  /*54e0*/  IMAD R217, R218, 0x100, R217 ;  /* 0x00000100dad97824 */ /* 0x000fe400078e02d9 */
[----:B------:R-:W-:Y:S01]  /*54f0*/  IMAD R219, R220, 0x100, R219 ;  /* 0x00000100dcdb7824 */ /* 0x000fe200078e02db */
[----:B------:R-:W-:Y:S01]  /*5500*/  HMMA.16816.F32 R64, R68, R60, R64 ;  /* 0x0000003c4440723c */ /* 0x000fe20000001840 */
[----:B------:R-:W-:Y:S02]  /*5510*/  F2FP.F16.E4M3.UNPACK_B R68, R213 ;  /* 0x000000d5ff44723e */ /* 0x000fe400020006ff */
[----:B------:R-:W-:-:S02]  /*5520*/  F2FP.F16.E4M3.UNPACK_B R70, R215 ;  /* 0x000000d7ff46723e */ /* 0x000fc400020006ff */
[----:B------:R-:W-:Y:S02]  /*5530*/  F2FP.F16.E4M3.UNPACK_B R69, R217 ;  /* 0x000000d9ff45723e */ /* 0x000fe400020006ff */
[----:B------:R-:W-:Y:S02]  /*5540*/  F2FP.F16.E4M3.UNPACK_B R71, R219 ;  /* 0x000000dbff47723e */ /* 0x000fe400020006ff */
[----:B------:R-:W-:Y:S02]  /*5550*/  F2FP.F16.E4M3.UNPACK_B R56, R58 ;  /* 0x0000003aff38723e */ /* 0x000fe400020006ff */
[----:B------:R-:W-:Y:S02]  /*5560*/  F2FP.F16.E4M3.UNPACK_B R57, R59 ;  /* 0x0000003bff39723e */ /* 0x000fe400020006ff */
[----:B------:R-:W-:-:S05]  /*5570*/  LOP3.LUT R80, R80, 0x40, RZ, 0x3c, !PT ;  /* 0x0000004050507812 */ /* 0x000fca00078e3cff */
[----:B------:R-:W1:Y:S01]  /*5580*/  LDSM.16.M88.4 R72, [R80+UR7] ;  /* 0x000000075048783b */ /* 0x000e620008000200 */
[C---:B------:R-:W-:Y:S01]  /*5590*/  HMMA.16816.F32 R76, R68.reuse, R56, R76 ;  /* 0x00000038444c723c */ /* 0x040fe2000000184c */
[----:B------:R-:W-:Y:S02]  /*55a0*/  F2FP.F16.E4M3.UNPACK_B R56, R62 ;  /* 0x0000003eff38723e */ /* 0x000fe400020006ff */
[----:B------:R-:W-:Y:S01]  /*55b0*/  F2FP.F16.E4M3.UNPACK_B R57, R63 ;  /* 0x0000003fff39723e */ /* 0x000fe200020006ff */
[----:B------:R-:W2:Y:S06]  /*55c0*/  LDSM.16.M88.4 R80, [R80+UR7+0x400] ;  /* 0x000400075050783b */ /* 0x000eac0008000200 */
[----:B------:R-:W-:Y:S01]  /*55d0*/  HMMA.16816.F32 R64, R68, R56, R64 ;  /* 0x000000384440723c */ /* 0x000fe20000001840 */
[----:B------:R-:W-:-:S02]  /*55e0*/  IMAD R198, R199, 0x100, R198 ;  /* 0x00000100c7c67824 */ /* 0x000fc400078e02c6 */
[----:B------:R-:W-:Y:S02]  /*55f0*/  IMAD R200, R201, 0x100, R200 ;  /* 0x00000100c9c87824 */ /* 0x000fe400078e02c8 */
[----:B------:R-:W-:Y:S02]  /*5600*/  IMAD R202, R203, 0x100, R202 ;  /* 0x00000100cbca7824 */ /* 0x000fe400078e02ca */
[----:B------:R-:W-:Y:S01]  /*5610*/  IMAD R204, R205, 0x100, R204 ;  /* 0x00000100cdcc7824 */ /* 0x000fe200078e02cc */
[----:B------:R-:W-:Y:S02]  /*5620*/  F2FP.F16.E4M3.UNPACK_B R60, R58.H1 ;  /* 0x0000003aff3c723e */ /* 0x000fe400030006ff */
[----:B------:R-:W-:Y:S02]  /*5630*/  F2FP.F16.E4M3.UNPACK_B R61, R59.H1 ;  /* 0x0000003bff3d723e */ /* 0x000fe400030006ff */
[----:B------:R-:W-:Y:S02]  /*5640*/  F2FP.F16.E4M3.UNPACK_B R56, R198 ;  /* 0x000000c6ff38723e */ /* 0x000fe400020006ff */
[----:B------:R-:W-:-:S02]  /*5650*/  F2FP.F16.E4M3.UNPACK_B R58, R200 ;  /* 0x000000c8ff3a723e */ /* 0x000fc400020006ff */
[----:B------:R-:W-:Y:S02]  /*5660*/  F2FP.F16.E4M3.UNPACK_B R57, R202 ;  /* 0x000000caff39723e */ /* 0x000fe400020006ff */
[----:B------:R-:W-:Y:S02]  /*5670*/  F2FP.F16.E4M3.UNPACK_B R59, R204 ;  /* 0x000000ccff3b723e */ /* 0x000fe400020006ff */
[----:B------:R-:W-:Y:S02]  /*5680*/  F2FP.F16.E4M3.UNPACK_B R62, R62.H1 ;  /* 0x0000003eff3e723e */ /* 0x000fe400030006ff */
[----:B------:R-:W-:-:S03]  /*5690*/  F2FP.F16.E4M3.UNPACK_B R63, R63.H1 ;  /* 0x0000003fff3f723e */ /* 0x000fc600030006ff */
[----:B------:R-:W-:Y:S01]  /*56a0*/  HMMA.16816.F32 R76, R56, R60, R76 ;  /* 0x0000003c384c723c */ /* 0x000fe2000000184c */
[----:B------:R-:W-:-:S07]  /*56b0*/  IMAD R188, R189, 0x100, R188 ;  /* 0x00000100bdbc7824 */ /* 0x000fce00078e02bc */
[----:B------:R-:W-:Y:S01]  /*56c0*/  HMMA.16816.F32 R64, R56, R62, R64 ;  /* 0x0000003e3840723c */ /* 0x000fe20000001840 */
[----:B------:R-:W-:Y:S02]  /*56d0*/  IMAD R190, R191, 0x100, R190 ;  /* 0x00000100bfbe7824 */ /* 0x000fe400078e02be */
[----:B------:R-:W-:Y:S02]  /*56e0*/  IMAD R192, R193, 0x100, R192 ;  /* 0x00000100c1c07824 */ /* 0x000fe400078e02c0 */
[----:B------:R-:W-:Y:S01]  /*56f0*/  IMAD R194, R195, 0x100, R194 ;  /* 0x00000100c3c27824 */ /* 0x000fe200078e02c2 */
[----:B------:R-:W-:Y:S02]  /*5700*/  F2FP.F16.E4M3.UNPACK_B R56, R188 ;  /* 0x000000bcff38723e */ /* 0x000fe400020006ff */
[----:B------:R-:W-:Y:S02]  /*5710*/  F2FP.F16.E4M3.UNPACK_B R58, R190 ;  /* 0x000000beff3a723e */ /* 0x000fe400020006ff */
[----:B------:R-:W-:-:S02]  /*5720*/  F2FP.F16.E4M3.UNPACK_B R57, R192 ;  /* 0x000000c0ff39723e */ /* 0x000fc400020006ff */
[----:B------:R-:W-:Y:S02]  /*5730*/  F2FP.F16.E4M3.UNPACK_B R59, R194 ;  /* 0x000000c2ff3b723e */ /* 0x000fe400020006ff */
[----:B-1----:R-:W-:Y:S02]  /*5740*/  F2FP.F16.E4M3.UNPACK_B R62, R72 ;  /* 0x00000048ff3e723e */ /* 0x002fe400020006ff */
[----:B------:R-:W-:Y:S02]  /*5750*/  F2FP.F16.E4M3.UNPACK_B R63, R73 ;  /* 0x00000049ff3f723e */ /* 0x000fe400020006ff */
[----:B--2---:R-:W-:Y:S02]  /*5760*/  F2FP.F16.E4M3.UNPACK_B R60, R80 ;  /* 0x00000050ff3c723e */ /* 0x004fe400020006ff */
[----:B------:R-:W-:-:S03]  /*5770*/  F2FP.F16.E4M3.UNPACK_B R61, R81 ;  /* 0x00000051ff3d723e */ /* 0x000fc600020006ff */
        /* <DEDUP_REMOVED lines=10> */
[----:B------:R-:W-:Y:S02]  /*5820*/  F2FP.F16.E4M3.UNPACK_B R72, R72.H1 ;  /* 0x00000048ff48723e */ /* 0x000fe400030006ff */
[----:B------:R-:W-:Y:S02]  /*5830*/  F2FP.F16.E4M3.UNPACK_B R73, R73.H1 ;  /* 0x00000049ff49723e */ /* 0x000fe400030006ff */
        /* <DEDUP_REMOVED lines=12> */
[----:B------:R-:W-:Y:S02]  /*5900*/  F2FP.F16.E4M3.UNPACK_B R62, R74 ;  /* 0x0000004aff3e723e */ /* 0x000fe400020006ff */
[----:B------:R-:W-:Y:S02]  /*5910*/  F2FP.F16.E4M3.UNPACK_B R63, R75 ;  /* 0x0000004bff3f723e */ /* 0x000fe400020006ff */
[----:B------:R-:W-:Y:S02]  /*5920*/  F2FP.F16.E4M3.UNPACK_B R60, R82 ;  /* 0x00000052ff3c723e */ /* 0x000fe400020006ff */
[----:B------:R-:W-:-:S03]  /*5930*/  F2FP.F16.E4M3.UNPACK_B R61, R83 ;  /* 0x00000053ff3d723e */ /* 0x000fc600020006ff */
[----:B------:R-:W-:Y:S01]  /*5940*/  HMMA.16816.F32 R76, R56, R62, R76 ;  /* 0x0000003e384c723c */ /* 0x000fe2000000184c */
[----:B------:R-:W-:-:S07]  /*5950*/  IMAD R68, R142, 0x100, R141 ;  /* 0x000001008e447824 */ /* 0x000fce00078e028d */
[----:B------:R-:W-:Y:S01]  /*5960*/  HMMA.16816.F32 R56, R56, R60, R64 ;  /* 0x0000003c3838723c */ /* 0x000fe20000001840 */
[----:B------:R-:W-:Y:S02]  /*5970*/  IMAD R69, R146, 0x100, R145 ;  /* 0x0000010092457824 */ /* 0x000fe400078e0291 */
[----:B------:R-:W-:Y:S02]  /*5980*/  IMAD R70, R144, 0x100, R143 ;  /* 0x0000010090467824 */ /* 0x000fe400078e028f */
[----:B------:R-:W-:Y:S01]  /*5990*/  IMAD R71, R148, 0x100, R147 ;  /* 0x0000010094477824 */ /* 0x000fe200078e0293 */
[----:B------:R-:W-:Y:S02]  /*59a0*/  F2FP.F16.E4M3.UNPACK_B R74, R74.H1 ;  /* 0x0000004aff4a723e */ /* 0x000fe400030006ff */
[----:B------:R-:W-:Y:S02]  /*59b0*/  F2FP.F16.E4M3.UNPACK_B R75, R75.H1 ;  /* 0x0000004bff4b723e */ /* 0x000fe400030006ff */
[----:B------:R-:W-:-:S02]  /*59c0*/  F2FP.F16.E4M3.UNPACK_B R68, R68 ;  /* 0x00000044ff44723e */ /* 0x000fc400020006ff */
[----:B------:R-:W-:Y:S02]  /*59d0*/  F2FP.F16.E4M3.UNPACK_B R69, R69 ;  /* 0x00000045ff45723e */ /* 0x000fe400020006ff */
[----:B------:R-:W-:Y:S02]  /*59e0*/  F2FP.F16.E4M3.UNPACK_B R70, R70 ;  /* 0x00000046ff46723e */ /* 0x000fe400020006ff */
[----:B------:R-:W-:Y:S02]  /*59f0*/  F2FP.F16.E4M3.UNPACK_B R71, R71 ;  /* 0x00000047ff47723e */ /* 0x000fe400020006ff */
[----:B------:R-:W-:Y:S02]  /*5a00*/  F2FP.F16.E4M3.UNPACK_B R82, R82.H1 ;  /* 0x00000052ff52723e */ /* 0x000fe400030006ff */
[----:B------:R-:W-:-:S03]  /*5a10*/  F2FP.F16.E4M3.UNPACK_B R83, R83.H1 ;  /* 0x00000053ff53723e */ /* 0x000fc600030006ff */
[----:B------:R-:W-:Y:S01]  /*5a20*/  HMMA.16816.F32 R64, R68, R74, R76 ;  /* 0x0000004a4440723c */ /* 0x000fe2000000184c */
[----:B------:R-:W-:Y:S02]  /*5a30*/  UIADD3 UR12, UP0, UPT, UR4, UR12, URZ ;  /* 0x0000000c040c7290 */ /* 0x000fe4000ff1e0ff */
[----:B------:R-:W-:-:S05]  /*5a40*/  UIADD3 UR5, UPT, UPT, UR5, -0x1, URZ ;  /* 0xffffffff05057890 */ /* 0x000fca000fffe0ff */
[----:B------:R-:W-:Y:S01]  /*5a50*/  HMMA.16816.F32 R68, R68, R82, R56 ;  /* 0x000000524444723c */ /* 0x000fe20000001838 */
[----:B------:R-:W-:Y:S02]  /*5a60*/  ULEA.HI.X.SX32 UR13, UR4, UR13, 0x1, UP0 ;  /* 0x0000000d040d7291 */ /* 0x000fe400080f0eff */
[----:B------:R-:W-:Y:S01]  /*5a70*/  UISETP.NE.U32.AND UP0, UPT, UR5, URZ, UPT ;  /* 0x000000ff0500728c */ /* 0x000fe2000bf05070 */
[----:B0-----:R-:W-:-:S05]  /*5a80*/  IMAD.SHL.U32 R208, R208, 0x80, RZ ;  /* 0x00000080d0d07824 */ /* 0x001fca00078e00ff */
[----:B------:R-:W-:Y:S01]  /*5a90*/  IADD3 R0, P0, PT, R208, R0, RZ ;  /* 0x00000000d0007210 */ /* 0x000fe20007f1e0ff */
[----:B------:R-:W-:-:S03]  /*5aa0*/  UIADD3 UR9, UPT, UPT, UR9, -0x80, URZ ;  /* 0xffffff8009097890 */ /* 0x000fc6000fffe0ff */
[----:B------:R-:W-:Y:S01]  /*5ab0*/  LEA.HI.X.SX32 R90, R208, R90, 0x1, P0 ;  /* 0x0000005ad05a7211 */ /* 0x000fe200000f0eff */
[----:B------:R-:W-:Y:S08]  /*5ac0*/  BRA.U UP0, `(.L_x_1) ;  /* 0xffffffc900107547 */ /* 0x000ff0000b83ffff */
.L_x_0:
[----:B------:R-:W0:Y:S01]  /*5ad0*/  S2R R56, SR_TID.X ;  /* 0x0000000000387919 */ /* 0x000e220000002100 */
[----:B------:R-:W1:Y:S01]  /*5ae0*/  S2UR UR5, SR_CgaCtaId ;  /* 0x00000000000579c3 */ /* 0x000e620000008800 */
[----:B------:R-:W-:Y:S01]  /*5af0*/  F2FP.SATFINITE.E4M3.F32.PACK_AB_MERGE_C R64, R65, R64, RZ ;  /* 0x000000404140723e */ /* 0x000fe200048070ff */
[----:B------:R-:W-:Y:S01]  /*5b00*/  UMOV UR4, 0x400 ;  /* 0x0000040000047882 */ /* 0x000fe20000000000 */
[----:B------:R-:W2:Y:S01]  /*5b10*/  S2R R5, SR_TID.X ;  /* 0x0000000000057919 */ /* 0x000ea20000002100 */
[----:B------:R-:W-:Y:S01]  /*5b20*/  F2FP.SATFINITE.E4M3.F32.PACK_AB_MERGE_C R68, R69, R68, RZ ;  /* 0x000000444544723e */ /* 0x000fe200048070ff */
[----:B------:R-:W3:Y:S01]  /*5b30*/  LDCU.128 UR12, c[0x0][0x390] ;  /* 0x00007200ff0c77ac */ /* 0x000ee20008000c00 */
[----:B------:R-:W-:Y:S02]  /*5b40*/  F2FP.SATFINITE.E4M3.F32.PACK_AB_MERGE_C R66, R67, R66, RZ ;  /* 0x000000424342723e */ /* 0x000fe400048070ff */
[----:B------:R-:W-:Y:S01]  /*5b50*/  F2FP.SATFINITE.E4M3.F32.PACK_AB_MERGE_C R70, R71, R70, RZ ;  /* 0x000000464746723e */ /* 0x000fe200048070ff */
[----:B------:R-:W4:Y:S01]  /*5b60*/  LDCU UR6, c[0x0][0x3b8] ;  /* 0x00007700ff0677ac */ /* 0x000f220008000800 */
[----:B------:R-:W-:-:S02]  /*5b70*/  LOP3.LUT R64, R64, 0xffff, RZ, 0xc0, !PT ;  /* 0x0000ffff40407812 */ /* 0x000fc400078ec0ff */
[----:B------:R-:W-:Y:S02]  /*5b80*/  LOP3.LUT R66, R66, 0xffff, RZ, 0xc0, !PT ;  /* 0x0000ffff42427812 */ /* 0x000fe400078ec0ff */
[----:B------:R-:W-:-:S04]  /*5b90*/  LOP3.LUT R11, R70, 0xffff, RZ, 0xc0, !PT ;  /* 0x0000ffff460b7812 */ /* 0x000fc800078ec0ff */
[--C-:B------:R-:W-:Y:S02]  /*5ba0*/  SHF.R.U32.HI R6, RZ, 0x8, R11.reuse ;  /* 0x00000008ff067819 */ /* 0x100fe4000001160b */
[----:B------:R-:W-:Y:S02]  /*5bb0*/  PRMT R10, R66, 0x3340, R11 ;  /* 0x00003340420a7816 */ /* 0x000fe4000000000b */
[----:B------:R-:W-:Y:S01]  /*5bc0*/  LOP3.LUT R6, R6, 0xffff, RZ, 0xc0, !PT ;  /* 0x0000ffff06067812 */ /* 0x000fe200078ec0ff */
[----:B-1----:R-:W-:Y:S01]  /*5bd0*/  ULEA UR4, UR5, UR4, 0x18 ;  /* 0x0000000405047291 */ /* 0x002fe2000f8ec0ff */
[----:B------:R-:W1:Y:S01]  /*5be0*/  LDCU UR5, c[0x0][0x3b4] ;  /* 0x00007680ff0577ac */ /* 0x000e620008000800 */
[C---:B0-----:R-:W-:Y:S02]  /*5bf0*/  IMAD.SHL.U32 R0, R56.reuse, 0x20, RZ ;  /* 0x0000002038007824 */ /* 0x041fe400078e00ff */
[----:B------:R-:W-:Y:S01]  /*5c00*/  IMAD.SHL.U32 R4, R56, 0x10, RZ ;  /* 0x0000001038047824 */ /* 0x000fe200078e00ff */
[----:B--2---:R-:W-:-:S02]  /*5c10*/  LOP3.LUT R7, R5, 0x1f, RZ, 0xc0, !PT ;  /* 0x0000001f05077812 */ /* 0x004fc400078ec0ff */
[----:B------:R-:W-:Y:S02]  /*5c20*/  LOP3.LUT R13, R5, 0x20, RZ, 0xc0, !PT ;  /* 0x00000020050d7812 */ /* 0x000fe400078ec0ff */
[----:B------:R-:W-:Y:S02]  /*5c30*/  LOP3.LUT R0, R0, 0x60, RZ, 0xc0, !PT ;  /* 0x0000006000007812 */ /* 0x000fe400078ec0ff */
[----:B------:R-:W-:Y:S02]  /*5c40*/  LOP3.LUT R4, R4, 0x180, RZ, 0xc0, !PT ;  /* 0x0000018004047812 */ /* 0x000fe400078ec0ff */
[----:B------:R-:W-:Y:S02]  /*5c50*/  LOP3.LUT R5, R68, 0xffff, RZ, 0xc0, !PT ;  /* 0x0000ffff44057812 */ /* 0x000fe400078ec0ff */
[----:B------:R-:W-:Y:S01]  /*5c60*/  LOP3.LUT R8, R0, 0x1c, R56, 0xf8, !PT ;  /* 0x0000001c00087812 */ /* 0x000fe200078ef838 */
[----:B------:R-:W-:Y:S01]  /*5c70*/  IMAD R12, R7, 0x4, R4 ;  /* 0x00000004070c7824 */ /* 0x000fe200078e0204 */
[----:B------:R-:W-:-:S02]  /*5c80*/  PRMT R9, R64, 0x3340, R5 ;  /* 0x0000334040097816 */ /* 0x000fc40000000005 */
[----:B------:R-:W-:Y:S02]  /*5c90*/  SHF.R.U32.HI R0, RZ, 0x8, R64 ;  /* 0x00000008ff007819 */ /* 0x000fe40000011640 */
[----:B------:R-:W-:Y:S01]  /*5ca0*/  SHF.R.U32.HI R5, RZ, 0x8, R5 ;  /* 0x00000008ff057819 */ /* 0x000fe20000011605 */
[----:B------:R-:W-:Y:S01]  /*5cb0*/  BAR.SYNC.DEFER_BLOCKING 0x0 ;  /* 0x0000000000007b1d */ /* 0x000fe20000010000 */
[----:B------:R-:W-:Y:S02]  /*5cc0*/  ISETP.NE.U32.AND P0, PT, R13, RZ, PT ;  /* 0x000000ff0d00720c */ /* 0x000fe40003f05070 */
[----:B------:R-:W-:Y:S02]  /*5cd0*/  SHF.R.U32.HI R4, RZ, 0x8, R66 ;  /* 0x00000008ff047819 */ /* 0x000fe40000011642 */
[----:B------:R-:W-:Y:S02]  /*5ce0*/  LOP3.LUT R0, R0, 0xffff, RZ, 0xc0, !PT ;  /* 0x0000ffff00007812 */ /* 0x000fe400078ec0ff */
[----:B------:R-:W-:-:S02]  /*5cf0*/  LOP3.LUT R5, R5, 0xffff, RZ, 0xc0, !PT ;  /* 0x0000ffff05057812 */ /* 0x000fc400078ec0ff */
[----:B------:R-:W-:Y:S02]  /*5d00*/  SEL R7, RZ, 0x140, !P0 ;  /* 0x00000140ff077807 */ /* 0x000fe40004000000 */
[----:B------:R-:W-:Y:S02]  /*5d10*/  LOP3.LUT R11, R4, 0xffff, RZ, 0xc0, !PT ;  /* 0x0000ffff040b7812 */ /* 0x000fe400078ec0ff */
[----:B------:R-:W-:Y:S02]  /*5d20*/  PRMT R0, R0, 0x3340, R5 ;  /* 0x0000334000007816 */ /* 0x000fe40000000005 */
[----:B------:R-:W-:Y:S02]  /*5d30*/  PRMT R11, R11, 0x3340, R6 ;  /* 0x000033400b0b7816 */ /* 0x000fe40000000006 */
[----:B------:R-:W-:Y:S02]  /*5d40*/  LOP3.LUT R7, R8, R7, RZ, 0x3c, !PT ;  /* 0x0000000708077212 */ /* 0x000fe400078e3cff */
[----:B------:R-:W-:-:S02]  /*5d50*/  PRMT R0, R9, 0x5410, R0 ;  /* 0x0000541009007816 */ /* 0x000fc40000000000 */
[----:B------:R-:W-:Y:S02]  /*5d60*/  PRMT R11, R10, 0x5410, R11 ;  /* 0x000054100a0b7816 */ /* 0x000fe4000000000b */
[----:B------:R-:W-:Y:S01]  /*5d70*/  LOP3.LUT R4, R7, 0x20, RZ, 0x3c, !PT ;  /* 0x0000002007047812 */ /* 0x000fe200078e3cff */
[----:B------:R-:W-:Y:S01]  /*5d80*/  STS [R7+UR4], R0 ;  /* 0x0000000007007988 */ /* 0x000fe20008000804 */
[----:B------:R-:W-:Y:S02]  /*5d90*/  LEA.HI R12, R13, R12, RZ, 0x1c ;  /* 0x0000000c0d0c7211 */ /* 0x000fe400078fe0ff */
[----:B---3--:R-:W-:Y:S01]  /*5da0*/  ISETP.GE.AND P0, PT, R184, UR14, PT ;  /* 0x0000000eb8007c0c */ /* 0x008fe2000bf06270 */
[----:B------:R0:W-:Y:S01]  /*5db0*/  STS [R4+UR4+0x80], R11 ;  /* 0x0000800b04007988 */ /* 0x0001e20008000804 */
[----:B------:R-:W-:Y:S01]  /*5dc0*/  LOP3.LUT R6, R12, 0x20, RZ, 0x3c, !PT ;  /* 0x000000200c067812 */ /* 0x000fe200078e3cff */
[----:B-1----:R-:W-:Y:S01]  /*5dd0*/  IMAD R184, R184, UR5, RZ ;  /* 0x00000005b8b87c24 */ /* 0x002fe2000f8e02ff */
[C---:B------:R-:W-:Y:S01]  /*5de0*/  LOP3.LUT R14, R12.reuse, 0x40, RZ, 0x3c, !PT ;  /* 0x000000400c0e7812 */ /* 0x040fe200078e3cff */
[----:B------:R-:W-:Y:S01]  /*5df0*/  BAR.SYNC.DEFER_BLOCKING 0x0 ;  /* 0x0000000000007b1d */ /* 0x000fe20000010000 */
[----:B------:R-:W-:-:S02]  /*5e00*/  LOP3.LUT R16, R12, 0x60, RZ, 0x3c, !PT ;  /* 0x000000600c107812 */ /* 0x000fc400078e3cff */
[C---:B------:R-:W-:Y:S02]  /*5e10*/  LOP3.LUT R5, R3.reuse, R2, RZ, 0xfc, !PT ;  /* 0x0000000203057212 */ /* 0x040fe400078efcff */
[----:B------:R-:W-:Y:S02]  /*5e20*/  IADD3 R22, P2, PT, R184, UR12, RZ ;  /* 0x0000000cb8167c10 */ /* 0x000fe4000ff5e0ff */
[----:B0-----:R-:W-:Y:S02]  /*5e30*/  LOP3.LUT R4, R3, 0x2, R2, 0xfe, !PT ;  /* 0x0000000203047812 */ /* 0x001fe400078efe02 */
[C---:B------:R-:W-:Y:S01]  /*5e40*/  ISETP.LT.AND P1, PT, R5.reuse, UR15, !P0 ;  /* 0x0000000f05007c0c */ /* 0x040fe2000c721270 */
[----:B----4-:R-:W-:Y:S01]  /*5e50*/  IMAD R5, R5, UR6, RZ ;  /* 0x0000000605057c24 */ /* 0x010fe2000f8e02ff */
[C---:B------:R-:W-:Y:S01]  /*5e60*/  ISETP.LT.AND P4, PT, R4.reuse, UR15, !P0 ;  /* 0x0000000f04007c0c */ /* 0x040fe2000c781270 */
[----:B------:R-:W-:Y:S01]  /*5e70*/  IMAD R7, R4, UR6, RZ ;  /* 0x0000000604077c24 */ /* 0x000fe2000f8e02ff */
[----:B------:R-:W-:-:S02]  /*5e80*/  LEA.HI.X.SX32 R184, R184, UR13, 0x1, P2 ;  /* 0x0000000db8b87c11 */ /* 0x000fc400090f0eff */
[----:B------:R-:W-:Y:S02]  /*5e90*/  IADD3 R4, P2, PT, R5, R22, RZ ;  /* 0x0000001605047210 */ /* 0x000fe40007f5e0ff */
[--C-:B------:R-:W-:Y:S02]  /*5ea0*/  LOP3.LUT R0, R3, 0xe, R2.reuse, 0xfe, !PT ;  /* 0x0000000e03007812 */ /* 0x100fe400078efe02 */
[----:B------:R-:W-:Y:S02]  /*5eb0*/  LEA.HI.X.SX32 R5, R5, R184, 0x1, P2 ;  /* 0x000000b805057211 */ /* 0x000fe400010f0eff */
[C-C-:B------:R-:W-:Y:S02]  /*5ec0*/  LOP3.LUT R13, R3.reuse, 0xc, R2.reuse, 0xfe, !PT ;  /* 0x0000000c030d7812 */ /* 0x140fe400078efe02 */
[C-C-:B------:R-:W-:Y:S01]  /*5ed0*/  LOP3.LUT R9, R3.reuse, 0xa, R2.reuse, 0xfe, !PT ;  /* 0x0000000a03097812 */ /* 0x140fe200078efe02 */
[----:B------:R-:W0:Y:S01]  /*5ee0*/  LDS.U16 R18, [R12+UR4] ;  /* 0x000000040c127984 */ /* 0x000e220008000400 */
[----:B------:R-:W-:-:S02]  /*5ef0*/  LOP3.LUT R8, R3, 0x8, R2, 0xfe, !PT ;  /* 0x0000000803087812 */ /* 0x000fc400078efe02 */
[C-C-:B------:R-:W-:Y:S01]  /*5f00*/  LOP3.LUT R10, R3.reuse, 0x6, R2.reuse, 0xfe, !PT ;  /* 0x00000006030a7812 */ /* 0x140fe200078efe02 */
[----:B------:R1:W2:Y:S01]  /*5f10*/  LDS.U16 R20, [R6+UR4] ;  /* 0x0000000406147984 */ /* 0x0002a20008000400 */
[----:B------:R-:W-:Y:S01]  /*5f20*/  LOP3.LUT R2, R3, 0x4, R2, 0xfe, !PT ;  /* 0x0000000403027812 */ /* 0x000fe200078efe02 */
[----:B------:R-:W-:Y:S02]  /*5f30*/  IMAD R11, R8, UR6, RZ ;  /* 0x00000006080b7c24 */ /* 0x000fe4000f8e02ff */
[----:B------:R3:W4:Y:S01]  /*5f40*/  LDS.U16 R21, [R14+UR4] ;  /* 0x000000040e157984 */ /* 0x0007220008000400 */
[C---:B------:R-:W-:Y:S01]  /*5f50*/  ISETP.LT.AND P5, PT, R2.reuse, UR15, !P0 ;  /* 0x0000000f02007c0c */ /* 0x040fe2000c7a1270 */
[----:B------:R-:W-:Y:S02]  /*5f60*/  IMAD R3, R2, UR6, RZ ;  /* 0x0000000602037c24 */ /* 0x000fe4000f8e02ff */
[----:B------:R-:W5:Y:S01]  /*5f70*/  LDS.U16 R16, [R16+UR4] ;  /* 0x0000000410107984 */ /* 0x000f620008000400 */
[-C--:B-1----:R-:W-:Y:S01]  /*5f80*/  IADD3 R6, P3, PT, R7, R22.reuse, RZ ;  /* 0x0000001607067210 */ /* 0x082fe20007f7e0ff */
[----:B------:R-:W-:Y:S01]  /*5f90*/  IMAD R12, R9, UR6, RZ ;  /* 0x00000006090c7c24 */ /* 0x000fe2000f8e02ff */
[----:B------:R-:W-:Y:S01]  /*5fa0*/  IADD3 R2, P6, PT, R3, R22, RZ ;  /* 0x0000001603027210 */ /* 0x000fe20007fde0ff */
[----:B---3--:R-:W-:Y:S01]  /*5fb0*/  IMAD R14, R13, UR6, RZ ;  /* 0x000000060d0e7c24 */ /* 0x008fe2000f8e02ff */
[----:B------:R-:W-:-:S02]  /*5fc0*/  LEA.HI.X.SX32 R7, R7, R184, 0x1, P3 ;  /* 0x000000b807077211 */ /* 0x000fc400018f0eff */
[----:B------:R-:W-:Y:S02]  /*5fd0*/  ISETP.LT.AND P3, PT, R8, UR15, !P0 ;  /* 0x0000000f08007c0c */ /* 0x000fe4000c761270 */
[----:B------:R-:W-:Y:S02]  /*5fe0*/  LEA.HI.X.SX32 R3, R3, R184, 0x1, P6 ;  /* 0x000000b803037211 */ /* 0x000fe400030f0eff */
[----:B------:R-:W-:Y:S02]  /*5ff0*/  IADD3 R8, P6, PT, R12, R22, RZ ;  /* 0x000000160c087210 */ /* 0x000fe40007fde0ff */
[----:B0-----:R-:W-:Y:S02]  /*6000*/  PRMT R15, R18, 0x7770, RZ ;  /* 0x00007770120f7816 */ /* 0x001fe400000000ff */
[----:B--2---:R-:W-:-:S03]  /*6010*/  PRMT R17, R20, 0x7770, RZ ;  /* 0x0000777014117816 */ /* 0x004fc600000000ff */
[----:B------:R0:W-:Y:S01]  /*6020*/  @P1 STG.E.U8 desc[UR10][R4.64], R15 ;  /* 0x0000000f04001986 */ /* 0x0001e2000c10110a */
[----:B----4-:R-:W-:-:S03]  /*6030*/  PRMT R19, R21, 0x7770, RZ ;  /* 0x0000777015137816 */ /* 0x010fc600000000ff */
[----:B------:R1:W-:Y:S01]  /*6040*/  @P4 STG.E.U8 desc[UR10][R6.64], R17 ;  /* 0x0000001106004986 */ /* 0x0003e2000c10110a */
[C---:B------:R-:W-:Y:S01]  /*6050*/  ISETP.LT.AND P4, PT, R10.reuse, UR15, !P0 ;  /* 0x0000000f0a007c0c */ /* 0x040fe2000c781270 */
[----:B------:R-:W-:Y:S01]  /*6060*/  IMAD R10, R10, UR6, RZ ;  /* 0x000000060a0a7c24 */ /* 0x000fe2000f8e02ff */
[----:B-----5:R-:W-:Y:S01]  /*6070*/  PRMT R23, R16, 0x7770, RZ ;  /* 0x0000777010177816 */ /* 0x020fe200000000ff */
[----:B------:R2:W-:Y:S01]  /*6080*/  @P5 STG.E.U8 desc[UR10][R2.64], R19 ;  /* 0x0000001302005986 */ /* 0x0005e2000c10110a */
[----:B------:R-:W-:Y:S02]  /*6090*/  PRMT R21, R21, 0x7771, RZ ;  /* 0x0000777115157816 */ /* 0x000fe400000000ff */
[-C--:B0-----:R-:W-:Y:S01]  /*60a0*/  IADD3 R4, P1, PT, R10, R22.reuse, RZ ;  /* 0x000000160a047210 */ /* 0x081fe20007f3e0ff */
[----:B------:R-:W-:Y:S01]  /*60b0*/  IMAD R15, R0, UR6, RZ ;  /* 0x00000006000f7c24 */ /* 0x000fe2000f8e02ff */
[----:B-1----:R-:W-:Y:S02]  /*60c0*/  IADD3 R6, P2, PT, R11, R22, RZ ;  /* 0x000000160b067210 */ /* 0x002fe40007f5e0ff */
[----:B------:R-:W-:-:S02]  /*60d0*/  LEA.HI.X.SX32 R5, R10, R184, 0x1, P1 ;  /* 0x000000b80a057211 */ /* 0x000fc400008f0eff */
[C---:B------:R-:W-:Y:S02]  /*60e0*/  IADD3 R10, P1, PT, R14.reuse, R22, RZ ;  /* 0x000000160e0a7210 */ /* 0x040fe40007f3e0ff */
[-C--:B------:R-:W-:Y:S01]  /*60f0*/  LEA.HI.X.SX32 R7, R11, R184.reuse, 0x1, P2 ;  /* 0x000000b80b077211 */ /* 0x080fe200010f0eff */
[----:B------:R2:W-:Y:S01]  /*6100*/  @P4 STG.E.U8 desc[UR10][R4.64], R23 ;  /* 0x0000001704004986 */ /* 0x0005e2000c10110a */
[----:B------:R-:W-:Y:S02]  /*6110*/  ISETP.LT.AND P2, PT, R9, UR15, !P0 ;  /* 0x0000000f09007c0c */ /* 0x000fe4000c741270 */
[-C--:B------:R-:W-:Y:S02]  /*6120*/  LEA.HI.X.SX32 R11, R14, R184.reuse, 0x1, P1 ;  /* 0x000000b80e0b7211 */ /* 0x080fe400008f0eff */
[----:B------:R-:W-:Y:S02]  /*6130*/  LEA.HI.X.SX32 R9, R12, R184, 0x1, P6 ;  /* 0x000000b80c097211 */ /* 0x000fe400030f0eff */
[----:B------:R-:W-:-:S02]  /*6140*/  ISETP.LT.AND P1, PT, R13, UR15, !P0 ;  /* 0x0000000f0d007c0c */ /* 0x000fc4000c721270 */
[C---:B------:R-:W-:Y:S02]  /*6150*/  IADD3 R12, P6, PT, R15.reuse, R22, RZ ;  /* 0x000000160f0c7210 */ /* 0x040fe40007fde0ff */
[----:B------:R-:W-:Y:S02]  /*6160*/  ISETP.LT.AND P0, PT, R0, UR15, !P0 ;  /* 0x0000000f00007c0c */ /* 0x000fe4000c701270 */
[----:B------:R-:W-:Y:S02]  /*6170*/  LEA.HI.X.SX32 R13, R15, R184, 0x1, P6 ;  /* 0x000000b80f0d7211 */ /* 0x000fe400030f0eff */
[----:B------:R-:W-:Y:S02]  /*6180*/  PRMT R15, R18, 0x7771, RZ ;  /* 0x00007771120f7816 */ /* 0x000fe400000000ff */
[----:B------:R-:W-:-:S03]  /*6190*/  PRMT R17, R20, 0x7771, RZ ;  /* 0x0000777114117816 */ /* 0x000fc600000000ff */
[----:B------:R2:W-:Y:S04]  /*61a0*/  @P3 STG.E.U8 desc[UR10][R6.64], R15 ;  /* 0x0000000f06003986 */ /* 0x0005e8000c10110a */
[----:B------:R2:W-:Y:S04]  /*61b0*/  @P2 STG.E.U8 desc[UR10][R8.64], R17 ;  /* 0x0000001108002986 */ /* 0x0005e8000c10110a */
[----:B------:R2:W-:Y:S01]  /*61c0*/  @P1 STG.E.U8 desc[UR10][R10.64], R21 ;  /* 0x000000150a001986 */ /* 0x0005e2000c10110a */
[----:B------:R-:W-:Y:S05]  /*61d0*/  @!P0 EXIT ;  /* 0x000000000000894d */ /* 0x000fea0003800000 */
[----:B--2---:R-:W-:-:S05]  /*61e0*/  PRMT R3, R16, 0x7771, RZ ;  /* 0x0000777110037816 */ /* 0x004fca00000000ff */
[----:B------:R-:W-:Y:S01]  /*61f0*/  STG.E.U8 desc[UR10][R12.64], R3 ;  /* 0x000000030c007986 */ /* 0x000fe2000c10110a */
[----:B------:R-:W-:Y:S05]  /*6200*/  EXIT ;  /* 0x000000000000794d */ /* 0x000fea0003800000 */
.L_x_2:
[----:B------:R-:W-:-:S00]  /*6210*/  BRA `(.L_x_2) ;  /* 0xfffffffc00fc7947 */ /* 0x000fc0000383ffff */
[----:B------:R-:W-:-:S00]  /*6220*/  NOP ;  /* 0x0000000000007918 */ /* 0x000fc00000000000 */
        /* <DEDUP_REMOVED lines=13> */
.L_x_3:


//--------------------- .nv.shared.matmul_kernel  --------------------------
	.section	.nv.shared.matmul_kernel,"aw",@nobits
	.sectionflags	@""
	.align	16
	.zero		1024


//--------------------- .nv.shared.reserved.0     --------------------------
	.section	.nv.shared.reserved.0,"aw",@nobits
	.weak		__nv_reservedSMEM_offset_0_alias
	.size		__nv_reservedSMEM_offset_0_alias, 0, 64
	.other		__nv_reservedSMEM_offset_0_alias,@"STO_CUDA_RESERVED_SHARED STV_DEFAULT"
__nv_reservedSMEM_offset_0_alias:
	.zero		0
	.zero		64


//--------------------- .nv.constant0.matmul_kernel --------------------------
	.section	.nv.constant0.matmul_kernel,"a",@progbits
	.sectionflags	@""
	.align	4
.nv.constant0.matmul_kernel:
	.zero		976


//--------------------- SYMBOLS --------------------------

	.type		.nv.reservedSmem.offset0,@object
	.size		.nv.reservedSmem.offset0,0x4
	.type		.nv.reservedSmem.cap,@object
	.size		.nv.reservedSmem.cap,0x4
